	.target	sm_90a

	.elftype	@"ET_EXEC"


//--------------------- .note.nv.tkinfo           --------------------------
	.section	.note.nv.tkinfo,"",@"SHT_NOTE"
	.sectionflags	@"SHF_NOTE_NV_TKINFO"
	.tkinfo
        /*0018*/ 	.word	0x00000002
        /*0030*/ 	.string	""
        /*0030*/ 	.string	"ptxas"
        /*0030*/ 	.string	"Cuda compilation tools, release 13.0, V13.0.88"
        /*0030*/ 	.string	"Build cuda_13.0.r13.0/compiler.36424714_0"
        /*0030*/ 	.string	"-arch sm_90a -m 64 "



//--------------------- .note.nv.cuinfo           --------------------------
	.section	.note.nv.cuinfo,"",@"SHT_NOTE"
	.sectionflags	@"SHF_NOTE_NV_CUINFO"
        /*0018*/ 	.short	0x0002
        /*001a*/ 	.short	0x005a
        /*001c*/ 	.short	0x0082
	.zero		2


//--------------------- .nv.info                  --------------------------
	.section	.nv.info,"",@"SHT_CUDA_INFO"
	.align	4


	//----- nvinfo : EIATTR_REGCOUNT
	.align		4
        /*0000*/ 	.byte	0x04, 0x2f
        /*0002*/ 	.short	(.L_15 - .L_14)
	.align		4
.L_14:
        /*0004*/ 	.word	index@(_ZN7cutlass13device_kernelINS_4gemm6kernel13GemmUniversalIN4cute5tupleIJiiiiEEENS1_10collective13CollectiveMmaINS1_34MainloopSm90TmaGmmaWarpSpecializedILi9ENS5_IJNS4_1CILi2EEENSA_ILi1EEESC_EEENS1_35KernelTmaWarpSpecializedCooperativeEEENS5_IJNSA_ILi128EEENSA_ILi240EEENSA_ILi32EEEEEENS_6half_tENS5_IJlSC_lEEESK_SL_NS4_8TiledMMAINS4_8MMA_AtomIJNS4_4SM904GMMA25MMA_64x16x16_F32F16F16_SSILNSP_5MajorE0ELSR_0ELNSP_7ScaleInE1ELSS_1EEEEEENS4_6LayoutISD_NS5_IJSC_NSA_ILi0EEESW_EEEEENS5_IJNS4_10UnderscoreESZ_SZ_EEEEENS4_13SM90_TMA_LOADENS4_14ComposedLayoutINS4_7SwizzleILi2ELi4ELi3EEENS4_18smem_ptr_flag_bitsILi16EEENSV_INS5_IJNSA_ILi8EEESI_EEENS5_IJSI_SC_EEEEEEEvNS4_8identityENS4_23SM90_TMA_LOAD_MULTICASTES1C_vS1D_EENS_8epilogue10collective6detail29Sm90TmaWarpSpecializedAdapterINS1H_15DefaultEpilogueISK_SL_SL_NS1G_6thread17LinearCombinationISK_Li1EffLNS1L_9ScaleType4KindE0ELNS_15FloatRoundStyleE2ESK_EENS1_15EpilogueDefaultEEEEEvvEEEEvNT_6ParamsE)
        /*0008*/ 	.word	0x000000a8


	//----- nvinfo : EIATTR_FRAME_SIZE
	.align		4
.L_15:
        /*000c*/ 	.byte	0x04, 0x11
        /*000e*/ 	.short	(.L_17 - .L_16)
	.align		4
.L_16:
        /*0010*/ 	.word	index@(_ZN7cutlass13device_kernelINS_4gemm6kernel13GemmUniversalIN4cute5tupleIJiiiiEEENS1_10collective13CollectiveMmaINS1_34MainloopSm90TmaGmmaWarpSpecializedILi9ENS5_IJNS4_1CILi2EEENSA_ILi1EEESC_EEENS1_35KernelTmaWarpSpecializedCooperativeEEENS5_IJNSA_ILi128EEENSA_ILi240EEENSA_ILi32EEEEEENS_6half_tENS5_IJlSC_lEEESK_SL_NS4_8TiledMMAINS4_8MMA_AtomIJNS4_4SM904GMMA25MMA_64x16x16_F32F16F16_SSILNSP_5MajorE0ELSR_0ELNSP_7ScaleInE1ELSS_1EEEEEENS4_6LayoutISD_NS5_IJSC_NSA_ILi0EEESW_EEEEENS5_IJNS4_10UnderscoreESZ_SZ_EEEEENS4_13SM90_TMA_LOADENS4_14ComposedLayoutINS4_7SwizzleILi2ELi4ELi3EEENS4_18smem_ptr_flag_bitsILi16EEENSV_INS5_IJNSA_ILi8EEESI_EEENS5_IJSI_SC_EEEEEEEvNS4_8identityENS4_23SM90_TMA_LOAD_MULTICASTES1C_vS1D_EENS_8epilogue10collective6detail29Sm90TmaWarpSpecializedAdapterINS1H_15DefaultEpilogueISK_SL_SL_NS1G_6thread17LinearCombinationISK_Li1EffLNS1L_9ScaleType4KindE0ELNS_15FloatRoundStyleE2ESK_EENS1_15EpilogueDefaultEEEEEvvEEEEvNT_6ParamsE)
        /*0014*/ 	.word	0x00000000


	//----- nvinfo : EIATTR_MIN_STACK_SIZE
	.align		4
.L_17:
        /*0018*/ 	.byte	0x04, 0x12
        /*001a*/ 	.short	(.L_19 - .L_18)
	.align		4
.L_18:
        /*001c*/ 	.word	index@(_ZN7cutlass13device_kernelINS_4gemm6kernel13GemmUniversalIN4cute5tupleIJiiiiEEENS1_10collective13CollectiveMmaINS1_34MainloopSm90TmaGmmaWarpSpecializedILi9ENS5_IJNS4_1CILi2EEENSA_ILi1EEESC_EEENS1_35KernelTmaWarpSpecializedCooperativeEEENS5_IJNSA_ILi128EEENSA_ILi240EEENSA_ILi32EEEEEENS_6half_tENS5_IJlSC_lEEESK_SL_NS4_8TiledMMAINS4_8MMA_AtomIJNS4_4SM904GMMA25MMA_64x16x16_F32F16F16_SSILNSP_5MajorE0ELSR_0ELNSP_7ScaleInE1ELSS_1EEEEEENS4_6LayoutISD_NS5_IJSC_NSA_ILi0EEESW_EEEEENS5_IJNS4_10UnderscoreESZ_SZ_EEEEENS4_13SM90_TMA_LOADENS4_14ComposedLayoutINS4_7SwizzleILi2ELi4ELi3EEENS4_18smem_ptr_flag_bitsILi16EEENSV_INS5_IJNSA_ILi8EEESI_EEENS5_IJSI_SC_EEEEEEEvNS4_8identityENS4_23SM90_TMA_LOAD_MULTICASTES1C_vS1D_EENS_8epilogue10collective6detail29Sm90TmaWarpSpecializedAdapterINS1H_15DefaultEpilogueISK_SL_SL_NS1G_6thread17LinearCombinationISK_Li1EffLNS1L_9ScaleType4KindE0ELNS_15FloatRoundStyleE2ESK_EENS1_15EpilogueDefaultEEEEEvvEEEEvNT_6ParamsE)
        /*0020*/ 	.word	0x00000000
.L_19:


//--------------------- .nv.compat                --------------------------
	.section	.nv.compat,"",@"SHT_CUDA_COMPAT_INFO"
	.align	4
        /*0000*/ 	.byte	0x02, 0x09, 0x01, 0x00, 0x02, 0x02, 0x04, 0x00, 0x02, 0x05, 0x05, 0x00, 0x03, 0x07, 0x01, 0x01
        /*0010*/ 	.byte	0x02, 0x03, 0x01, 0x00, 0x02, 0x06, 0x01, 0x00, 0x04, 0x0b, 0x08, 0x00, 0x00, 0x00, 0x00, 0x00
        /*0020*/ 	.byte	0x00, 0x00, 0x00, 0x00


//--------------------- .nv.info._ZN7cutlass13device_kernelINS_4gemm6kernel13GemmUniversalIN4cute5tupleIJiiiiEEENS1_10collective13CollectiveMmaINS1_34MainloopSm90TmaGmmaWarpSpecializedILi9ENS5_IJNS4_1CILi2EEENSA_ILi1EEESC_EEENS1_35KernelTmaWarpSpecializedCooperativeEEENS5_IJNSA_ILi128EEENSA_ILi240EEENSA_ILi32EEEEEENS_6half_tENS5_IJlSC_lEEESK_SL_NS4_8TiledMMAINS4_8MMA_AtomIJNS4_4SM904GMMA25MMA_64x16x16_F32F16F16_SSILNSP_5MajorE0ELSR_0ELNSP_7ScaleInE1ELSS_1EEEEEENS4_6LayoutISD_NS5_IJSC_NSA_ILi0EEESW_EEEEENS5_IJNS4_10UnderscoreESZ_SZ_EEEEENS4_13SM90_TMA_LOADENS4_14ComposedLayoutINS4_7SwizzleILi2ELi4ELi3EEENS4_18smem_ptr_flag_bitsILi16EEENSV_INS5_IJNSA_ILi8EEESI_EEENS5_IJSI_SC_EEEEEEEvNS4_8identityENS4_23SM90_TMA_LOAD_MULTICASTES1C_vS1D_EENS_8epilogue10collective6detail29Sm90TmaWarpSpecializedAdapterINS1H_15DefaultEpilogueISK_SL_SL_NS1G_6thread17LinearCombinationISK_Li1EffLNS1L_9ScaleType4KindE0ELNS_15FloatRoundStyleE2ESK_EENS1_15EpilogueDefaultEEEEEvvEEEEvNT_6ParamsE --------------------------
	.section	.nv.info._ZN7cutlass13device_kernelINS_4gemm6kernel13GemmUniversalIN4cute5tupleIJiiiiEEENS1_10collective13CollectiveMmaINS1_34MainloopSm90TmaGmmaWarpSpecializedILi9ENS5_IJNS4_1CILi2EEENSA_ILi1EEESC_EEENS1_35KernelTmaWarpSpecializedCooperativeEEENS5_IJNSA_ILi128EEENSA_ILi240EEENSA_ILi32EEEEEENS_6half_tENS5_IJlSC_lEEESK_SL_NS4_8TiledMMAINS4_8MMA_AtomIJNS4_4SM904GMMA25MMA_64x16x16_F32F16F16_SSILNSP_5MajorE0ELSR_0ELNSP_7ScaleInE1ELSS_1EEEEEENS4_6LayoutISD_NS5_IJSC_NSA_ILi0EEESW_EEEEENS5_IJNS4_10UnderscoreESZ_SZ_EEEEENS4_13SM90_TMA_LOADENS4_14ComposedLayoutINS4_7SwizzleILi2ELi4ELi3EEENS4_18smem_ptr_flag_bitsILi16EEENSV_INS5_IJNSA_ILi8EEESI_EEENS5_IJSI_SC_EEEEEEEvNS4_8identityENS4_23SM90_TMA_LOAD_MULTICASTES1C_vS1D_EENS_8epilogue10collective6detail29Sm90TmaWarpSpecializedAdapterINS1H_15DefaultEpilogueISK_SL_SL_NS1G_6thread17LinearCombinationISK_Li1EffLNS1L_9ScaleType4KindE0ELNS_15FloatRoundStyleE2ESK_EENS1_15EpilogueDefaultEEEEEvvEEEEvNT_6ParamsE,"",@"SHT_CUDA_INFO"
	.sectionflags	@""
	.align	4


	//----- nvinfo : EIATTR_CUDA_API_VERSION
	.align		4
        /*0000*/ 	.byte	0x04, 0x37
        /*0002*/ 	.short	(.L_21 - .L_20)
.L_20:
        /*0004*/ 	.word	0x00000082


	//----- nvinfo : EIATTR_KPARAM_INFO
	.align		4
.L_21:
        /*0008*/ 	.byte	0x04, 0x17
        /*000a*/ 	.short	(.L_23 - .L_22)
.L_22:
        /*000c*/ 	.word	0x00000000
        /*0010*/ 	.short	0x0000
        /*0012*/ 	.short	0x0070
        /*0014*/ 	.byte	0x00, 0xf0, 0x01, 0x10


	//----- nvinfo : EIATTR_SPARSE_MMA_MASK
	.align		4
.L_23:
        /*0018*/ 	.byte	0x03, 0x50
        /*001a*/ 	.short	0x0000


	//----- nvinfo : EIATTR_MAXREG_COUNT
	.align		4
        /*001c*/ 	.byte	0x03, 0x1b
        /*001e*/ 	.short	0x00a8


	//----- nvinfo : EIATTR_NUM_BARRIERS
	.align		4
        /*0020*/ 	.byte	0x02, 0x4c
        /*0022*/ 	.byte	0x01
	.zero		1


	//----- nvinfo : EIATTR_EXTERNS
	.align		4
        /*0024*/ 	.byte	0x04, 0x0f
        /*0026*/ 	.short	(.L_25 - .L_24)


	//   ....[0]....
	.align		4
.L_24:
        /*0028*/ 	.word	index@(__assertfail)


	//----- nvinfo : EIATTR_MERCURY_ISA_VERSION
	.align		4
.L_25:
        /*002c*/ 	.byte	0x03, 0x5f
        /*002e*/ 	.short	0x0101


	//----- nvinfo : EIATTR_INT_WARP_WIDE_INSTR_OFFSETS
	.align		4
        /*0030*/ 	.byte	0x04, 0x31
        /*0032*/ 	.short	(.L_27 - .L_26)


	//   ....[0]....
.L_26:
        /*0034*/ 	.word	0x00000550


	//   ....[1]....
        /*0038*/ 	.word	0x00000580


	//   ....[2]....
        /*003c*/ 	.word	0x00000740


	//----- nvinfo : EIATTR_COOP_GROUP_MASK_REGIDS
	.align		4
.L_27:
        /*0040*/ 	.byte	0x04, 0x29
        /*0042*/ 	.short	(.L_29 - .L_28)


	//   ....[0]....
.L_28:
        /*0044*/ 	.word	0xffffffff


	//   ....[1]....
        /*0048*/ 	.word	0xffffffff


	//   ....[2]....
        /*004c*/ 	.word	0xffffffff


	//   ....[3]....
        /*0050*/ 	.word	0xffffffff


	//   ....[4]....
        /*0054*/ 	.word	0xffffffff


	//   ....[5]....
        /*0058*/ 	.word	0xffffffff


	//----- nvinfo : EIATTR_COOP_GROUP_INSTR_OFFSETS
	.align		4
.L_29:
        /*005c*/ 	.byte	0x04, 0x28
        /*005e*/ 	.short	(.L_31 - .L_30)


	//   ....[0]....
.L_30:
        /*0060*/ 	.word	0x00000060


	//   ....[1]....
        /*0064*/ 	.word	0x00000070


	//   ....[2]....
        /*0068*/ 	.word	0x00000130


	//   ....[3]....
        /*006c*/ 	.word	0x000003a0


	//   ....[4]....
        /*0070*/ 	.word	0x000008c0


	//   ....[5]....
        /*0074*/ 	.word	0x00001300


	//----- nvinfo : EIATTR_REG_RECONFIG
	.align		4
.L_31:
        /*0078*/ 	.byte	0x01, 0x54
	.zero		2


	//----- nvinfo : EIATTR_SYSCALL_OFFSETS
	.align		4
        /*007c*/ 	.byte	0x04, 0x46
        /*007e*/ 	.short	(.L_33 - .L_32)


	//   ....[0]....
.L_32:
        /*0080*/ 	.word	0x000014c0


	//----- nvinfo : EIATTR_MBARRIER_INSTR_OFFSETS
	.align		4
.L_33:
        /*0084*/ 	.byte	0x04, 0x39
        /*0086*/ 	.short	(.L_35 - .L_34)


	//   ....[0]....
.L_34:
        /*0088*/ 	.word	0x00000250
        /*008c*/ 	.word	0x000000ff
        /*0090*/ 	.word	0x00000000
        /*0094*/ 	.short	0x0100
        /*0096*/ 	.byte	0x08
	.zero		1


	//   ....[1]....
        /*0098*/ 	.word	0x00000260
        /*009c*/ 	.word	0x000000ff
        /*00a0*/ 	.word	0x00000048
        /*00a4*/ 	.short	0x0100
        /*00a6*/ 	.byte	0x08
	.zero		1


	//   ....[2]....
        /*00a8*/ 	.word	0x00000270
        /*00ac*/ 	.word	0x000000ff
        /*00b0*/ 	.word	0x00000008
        /*00b4*/ 	.short	0x0100
        /*00b6*/ 	.byte	0x08
	.zero		1


	//   ....[3]....
        /*00b8*/ 	.word	0x00000280
        /*00bc*/ 	.word	0x000000ff
        /*00c0*/ 	.word	0x00000050
        /*00c4*/ 	.short	0x0100
        /*00c6*/ 	.byte	0x08
	.zero		1


	//   ....[4]....
        /*00c8*/ 	.word	0x00000290
        /*00cc*/ 	.word	0x000000ff
        /*00d0*/ 	.word	0x00000010
        /*00d4*/ 	.short	0x0100
        /*00d6*/ 	.byte	0x08
	.zero		1


	//   ....[5]....
        /*00d8*/ 	.word	0x000002a0
        /*00dc*/ 	.word	0x000000ff
        /*00e0*/ 	.word	0x00000058
        /*00e4*/ 	.short	0x0100
        /*00e6*/ 	.byte	0x08
	.zero		1


	//   ....[6]....
        /*00e8*/ 	.word	0x000002b0
        /*00ec*/ 	.word	0x000000ff
        /*00f0*/ 	.word	0x00000018
        /*00f4*/ 	.short	0x0100
        /*00f6*/ 	.byte	0x08
	.zero		1


	//   ....[7]....
        /*00f8*/ 	.word	0x000002c0
        /*00fc*/ 	.word	0x000000ff
        /*0100*/ 	.word	0x00000060
        /*0104*/ 	.short	0x0100
        /*0106*/ 	.byte	0x08
	.zero		1


	//   ....[8]....
        /*0108*/ 	.word	0x000002d0
        /*010c*/ 	.word	0x000000ff
        /*0110*/ 	.word	0x00000020
        /*0114*/ 	.short	0x0100
        /*0116*/ 	.byte	0x08
	.zero		1


	//   ....[9]....
        /*0118*/ 	.word	0x000002e0
        /*011c*/ 	.word	0x000000ff
        /*0120*/ 	.word	0x00000068
        /*0124*/ 	.short	0x0100
        /*0126*/ 	.byte	0x08
	.zero		1


	//   ....[10]....
        /*0128*/ 	.word	0x000002f0
        /*012c*/ 	.word	0x000000ff
        /*0130*/ 	.word	0x00000028
        /*0134*/ 	.short	0x0100
        /*0136*/ 	.byte	0x08
	.zero		1


	//   ....[11]....
        /*0138*/ 	.word	0x00000300
        /*013c*/ 	.word	0x000000ff
        /*0140*/ 	.word	0x00000070
        /*0144*/ 	.short	0x0100
        /*0146*/ 	.byte	0x08
	.zero		1


	//   ....[12]....
        /*0148*/ 	.word	0x00000310
        /*014c*/ 	.word	0x000000ff
        /*0150*/ 	.word	0x00000030
        /*0154*/ 	.short	0x0100
        /*0156*/ 	.byte	0x08
	.zero		1


	//   ....[13]....
        /*0158*/ 	.word	0x00000320
        /*015c*/ 	.word	0x000000ff
        /*0160*/ 	.word	0x00000078
        /*0164*/ 	.short	0x0100
        /*0166*/ 	.byte	0x08
	.zero		1


	//   ....[14]....
        /*0168*/ 	.word	0x00000330
        /*016c*/ 	.word	0x000000ff
        /*0170*/ 	.word	0x00000038
        /*0174*/ 	.short	0x0100
        /*0176*/ 	.byte	0x08
	.zero		1


	//   ....[15]....
        /*0178*/ 	.word	0x00000340
        /*017c*/ 	.word	0x000000ff
        /*0180*/ 	.word	0x00000080
        /*0184*/ 	.short	0x0100
        /*0186*/ 	.byte	0x08
	.zero		1


	//   ....[16]....
        /*0188*/ 	.word	0x00000350
        /*018c*/ 	.word	0x000000ff
        /*0190*/ 	.word	0x00000040
        /*0194*/ 	.short	0x0100
        /*0196*/ 	.byte	0x08
	.zero		1


	//   ....[17]....
        /*0198*/ 	.word	0x00000360
        /*019c*/ 	.word	0x000000ff
        /*01a0*/ 	.word	0x00000088
        /*01a4*/ 	.short	0x0100
        /*01a6*/ 	.byte	0x08
	.zero		1


	//   ....[18]....
        /*01a8*/ 	.word	0x000007c0
        /*01ac*/ 	.word	0x000000ff
        /*01b0*/ 	.word	0x000000a0
        /*01b4*/ 	.short	0x0100
        /*01b6*/ 	.byte	0x06
	.zero		1


	//   ....[19]....
        /*01b8*/ 	.word	0x00000850
        /*01bc*/ 	.word	0x000000ff
        /*01c0*/ 	.word	0x000000a8
        /*01c4*/ 	.short	0x0100
        /*01c6*/ 	.byte	0x06
	.zero		1


	//   ....[20]....
        /*01c8*/ 	.word	0x00001540
        /*01cc*/ 	.word	0x00000003
        /*01d0*/ 	.word	0x00000000
        /*01d4*/ 	.short	0x010a
        /*01d6*/ 	.byte	0x3f
	.zero		1


	//   ....[21]....
        /*01d8*/ 	.word	0x00001580
        /*01dc*/ 	.word	0x00000003
        /*01e0*/ 	.word	0x00000000
        /*01e4*/ 	.short	0x010a
        /*01e6*/ 	.byte	0x3f
	.zero		1


	//   ....[22]....
        /*01e8*/ 	.word	0x00002450
        /*01ec*/ 	.word	0x000000ff
        /*01f0*/ 	.word	0x00000000
        /*01f4*/ 	.short	0x010a
        /*01f6*/ 	.byte	0x05
	.zero		1


	//   ....[23]....
        /*01f8*/ 	.word	0x00002490
        /*01fc*/ 	.word	0x000000ff
        /*0200*/ 	.word	0x00000000
        /*0204*/ 	.short	0x010a
        /*0206*/ 	.byte	0x05
	.zero		1


	//   ....[24]....
        /*0208*/ 	.word	0x000031e0
        /*020c*/ 	.word	0x00000005
        /*0210*/ 	.word	0x00000000
        /*0214*/ 	.short	0x0101
        /*0216*/ 	.byte	0x3f
	.zero		1


	//   ....[25]....
        /*0218*/ 	.word	0x000033a0
        /*021c*/ 	.word	0x00000003
        /*0220*/ 	.word	0x00000000
        /*0224*/ 	.short	0x0101
        /*0226*/ 	.byte	0x3f
	.zero		1


	//   ....[26]....
        /*0228*/ 	.word	0x0000c180
        /*022c*/ 	.word	0x00000014
        /*0230*/ 	.word	0x00000048
        /*0234*/ 	.short	0x010a
        /*0236*/ 	.byte	0x3f
	.zero		1


	//   ....[27]....
        /*0238*/ 	.word	0x0000c500
        /*023c*/ 	.word	0x00000003
        /*0240*/ 	.word	0x000000a8
        /*0244*/ 	.short	0x0101
        /*0246*/ 	.byte	0x3f
	.zero		1


	//   ....[28]....
        /*0248*/ 	.word	0x0000cc50
        /*024c*/ 	.word	0x00000007
        /*0250*/ 	.word	0x00000000
        /*0254*/ 	.short	0x010a
        /*0256*/ 	.byte	0x3f
	.zero		1


	//   ....[29]....
        /*0258*/ 	.word	0x0000ccd0
        /*025c*/ 	.word	0x00000008
        /*0260*/ 	.word	0x00000000
        /*0264*/ 	.short	0x010a
        /*0266*/ 	.byte	0x3f
	.zero		1


	//   ....[30]....
        /*0268*/ 	.word	0x0000cd60
        /*026c*/ 	.word	0x00000009
        /*0270*/ 	.word	0x00000000
        /*0274*/ 	.short	0x010a
        /*0276*/ 	.byte	0x3f
	.zero		1


	//   ....[31]....
        /*0278*/ 	.word	0x0000cdf0
        /*027c*/ 	.word	0x00000008
        /*0280*/ 	.word	0x00000000
        /*0284*/ 	.short	0x010a
        /*0286*/ 	.byte	0x3f
	.zero		1


	//   ....[32]....
        /*0288*/ 	.word	0x0000ce80
        /*028c*/ 	.word	0x00000009
        /*0290*/ 	.word	0x00000000
        /*0294*/ 	.short	0x010a
        /*0296*/ 	.byte	0x3f
	.zero		1


	//   ....[33]....
        /*0298*/ 	.word	0x0000cf10
        /*029c*/ 	.word	0x00000008
        /*02a0*/ 	.word	0x00000000
        /*02a4*/ 	.short	0x010a
        /*02a6*/ 	.byte	0x3f
	.zero		1


	//   ....[34]....
        /*02a8*/ 	.word	0x0000cfa0
        /*02ac*/ 	.word	0x00000009
        /*02b0*/ 	.word	0x00000000
        /*02b4*/ 	.short	0x010a
        /*02b6*/ 	.byte	0x3f
	.zero		1


	//   ....[35]....
        /*02b8*/ 	.word	0x0000d030
        /*02bc*/ 	.word	0x00000006
        /*02c0*/ 	.word	0x00000000
        /*02c4*/ 	.short	0x010a
        /*02c6*/ 	.byte	0x3f
	.zero		1


	//   ....[36]....
        /*02c8*/ 	.word	0x0000d0c0
        /*02cc*/ 	.word	0x00000003
        /*02d0*/ 	.word	0x00000000
        /*02d4*/ 	.short	0x010a
        /*02d6*/ 	.byte	0x3f
	.zero		1


	//   ....[37]....
        /*02d8*/ 	.word	0x0000d120
        /*02dc*/ 	.word	0x00000003
        /*02e0*/ 	.word	0x00000000
        /*02e4*/ 	.short	0x010a
        /*02e6*/ 	.byte	0x3f
	.zero		1


	//   ....[38]....
        /*02e8*/ 	.word	0x0000d180
        /*02ec*/ 	.word	0x00000006
        /*02f0*/ 	.word	0x00000000
        /*02f4*/ 	.short	0x010a
        /*02f6*/ 	.byte	0x3f
	.zero		1


	//   ....[39]....
        /*02f8*/ 	.word	0x0000d250
        /*02fc*/ 	.word	0x00000014
        /*0300*/ 	.word	0x00000048
        /*0304*/ 	.short	0x010a
        /*0306*/ 	.byte	0x3f
	.zero		1


	//   ....[40]....
        /*0308*/ 	.word	0x0000d320
        /*030c*/ 	.word	0x00000007
        /*0310*/ 	.word	0x00000000
        /*0314*/ 	.short	0x010a
        /*0316*/ 	.byte	0x3f
	.zero		1


	//   ....[41]....
        /*0318*/ 	.word	0x0000d370
        /*031c*/ 	.word	0x00000008
        /*0320*/ 	.word	0x00000000
        /*0324*/ 	.short	0x010a
        /*0326*/ 	.byte	0x3f
	.zero		1


	//   ....[42]....
        /*0328*/ 	.word	0x0000d3c0
        /*032c*/ 	.word	0x00000009
        /*0330*/ 	.word	0x00000000
        /*0334*/ 	.short	0x010a
        /*0336*/ 	.byte	0x3f
	.zero		1


	//   ....[43]....
        /*0338*/ 	.word	0x0000d410
        /*033c*/ 	.word	0x00000008
        /*0340*/ 	.word	0x00000000
        /*0344*/ 	.short	0x010a
        /*0346*/ 	.byte	0x3f
	.zero		1


	//   ....[44]....
        /*0348*/ 	.word	0x0000d460
        /*034c*/ 	.word	0x00000009
        /*0350*/ 	.word	0x00000000
        /*0354*/ 	.short	0x010a
        /*0356*/ 	.byte	0x3f
	.zero		1


	//   ....[45]....
        /*0358*/ 	.word	0x0000d4b0
        /*035c*/ 	.word	0x00000008
        /*0360*/ 	.word	0x00000000
        /*0364*/ 	.short	0x010a
        /*0366*/ 	.byte	0x3f
	.zero		1


	//   ....[46]....
        /*0368*/ 	.word	0x0000d500
        /*036c*/ 	.word	0x00000009
        /*0370*/ 	.word	0x00000000
        /*0374*/ 	.short	0x010a
        /*0376*/ 	.byte	0x3f
	.zero		1


	//   ....[47]....
        /*0378*/ 	.word	0x0000d550
        /*037c*/ 	.word	0x00000006
        /*0380*/ 	.word	0x00000000
        /*0384*/ 	.short	0x010a
        /*0386*/ 	.byte	0x3f
	.zero		1


	//----- nvinfo : EIATTR_NUM_MBARRIERS
	.align		4
.L_35:
        /*0388*/ 	.byte	0x03, 0x38
        /*038a*/ 	.short	0x0014


	//----- nvinfo : EIATTR_EXIT_INSTR_OFFSETS
	.align		4
        /*038c*/ 	.byte	0x04, 0x1c
        /*038e*/ 	.short	(.L_37 - .L_36)


	//   ....[0]....
.L_36:
        /*0390*/ 	.word	0x00000a20


	//   ....[1]....
        /*0394*/ 	.word	0x00001230


	//   ....[2]....
        /*0398*/ 	.word	0x0000b8b0


	//   ....[3]....
        /*039c*/ 	.word	0x0000be10


	//   ....[4]....
        /*03a0*/ 	.word	0x0000d110


	//----- nvinfo : EIATTR_MAX_THREADS
	.align		4
.L_37:
        /*03a4*/ 	.byte	0x04, 0x05
        /*03a6*/ 	.short	(.L_39 - .L_38)
.L_38:
        /*03a8*/ 	.word	0x00000180
        /*03ac*/ 	.word	0x00000001
        /*03b0*/ 	.word	0x00000001


	//----- nvinfo : EIATTR_CRS_STACK_SIZE
	.align		4
.L_39:
        /*03b4*/ 	.byte	0x04, 0x1e
        /*03b6*/ 	.short	(.L_41 - .L_40)
.L_40:
        /*03b8*/ 	.word	0x00000000


	//----- nvinfo : EIATTR_CBANK_PARAM_SIZE
	.align		4
.L_41:
        /*03bc*/ 	.byte	0x03, 0x19
        /*03be*/ 	.short	0x0470


	//----- nvinfo : EIATTR_PARAM_CBANK
	.align		4
        /*03c0*/ 	.byte	0x04, 0x0a
        /*03c2*/ 	.short	(.L_43 - .L_42)
	.align		4
.L_42:
        /*03c4*/ 	.word	index@(.nv.constant0._ZN7cutlass13device_kernelINS_4gemm6kernel13GemmUniversalIN4cute5tupleIJiiiiEEENS1_10collective13CollectiveMmaINS1_34MainloopSm90TmaGmmaWarpSpecializedILi9ENS5_IJNS4_1CILi2EEENSA_ILi1EEESC_EEENS1_35KernelTmaWarpSpecializedCooperativeEEENS5_IJNSA_ILi128EEENSA_ILi240EEENSA_ILi32EEEEEENS_6half_tENS5_IJlSC_lEEESK_SL_NS4_8TiledMMAINS4_8MMA_AtomIJNS4_4SM904GMMA25MMA_64x16x16_F32F16F16_SSILNSP_5MajorE0ELSR_0ELNSP_7ScaleInE1ELSS_1EEEEEENS4_6LayoutISD_NS5_IJSC_NSA_ILi0EEESW_EEEEENS5_IJNS4_10UnderscoreESZ_SZ_EEEEENS4_13SM90_TMA_LOADENS4_14ComposedLayoutINS4_7SwizzleILi2ELi4ELi3EEENS4_18smem_ptr_flag_bitsILi16EEENSV_INS5_IJNSA_ILi8EEESI_EEENS5_IJSI_SC_EEEEEEEvNS4_8identityENS4_23SM90_TMA_LOAD_MULTICASTES1C_vS1D_EENS_8epilogue10collective6detail29Sm90TmaWarpSpecializedAdapterINS1H_15DefaultEpilogueISK_SL_SL_NS1G_6thread17LinearCombinationISK_Li1EffLNS1L_9ScaleType4KindE0ELNS_15FloatRoundStyleE2ESK_EENS1_15EpilogueDefaultEEEEEvvEEEEvNT_6ParamsE)
        /*03c8*/ 	.short	0x0210
        /*03ca*/ 	.short	0x0470


	//----- nvinfo : EIATTR_SW_WAR
	.align		4
.L_43:
        /*03cc*/ 	.byte	0x04, 0x36
        /*03ce*/ 	.short	(.L_45 - .L_44)
.L_44:
        /*03d0*/ 	.word	0x00000008
.L_45:


//--------------------- .nv.callgraph             --------------------------
	.section	.nv.callgraph,"",@"SHT_CUDA_CALLGRAPH"
	.align	4
	.sectionentsize	8
	.align		4
        /*0000*/ 	.word	0x00000000
	.align		4
        /*0004*/ 	.word	0xffffffff
	.align		4
        /*0008*/ 	.word	index@(_ZN7cutlass13device_kernelINS_4gemm6kernel13GemmUniversalIN4cute5tupleIJiiiiEEENS1_10collective13CollectiveMmaINS1_34MainloopSm90TmaGmmaWarpSpecializedILi9ENS5_IJNS4_1CILi2EEENSA_ILi1EEESC_EEENS1_35KernelTmaWarpSpecializedCooperativeEEENS5_IJNSA_ILi128EEENSA_ILi240EEENSA_ILi32EEEEEENS_6half_tENS5_IJlSC_lEEESK_SL_NS4_8TiledMMAINS4_8MMA_AtomIJNS4_4SM904GMMA25MMA_64x16x16_F32F16F16_SSILNSP_5MajorE0ELSR_0ELNSP_7ScaleInE1ELSS_1EEEEEENS4_6LayoutISD_NS5_IJSC_NSA_ILi0EEESW_EEEEENS5_IJNS4_10UnderscoreESZ_SZ_EEEEENS4_13SM90_TMA_LOADENS4_14ComposedLayoutINS4_7SwizzleILi2ELi4ELi3EEENS4_18smem_ptr_flag_bitsILi16EEENSV_INS5_IJNSA_ILi8EEESI_EEENS5_IJSI_SC_EEEEEEEvNS4_8identityENS4_23SM90_TMA_LOAD_MULTICASTES1C_vS1D_EENS_8epilogue10collective6detail29Sm90TmaWarpSpecializedAdapterINS1H_15DefaultEpilogueISK_SL_SL_NS1G_6thread17LinearCombinationISK_Li1EffLNS1L_9ScaleType4KindE0ELNS_15FloatRoundStyleE2ESK_EENS1_15EpilogueDefaultEEEEEvvEEEEvNT_6ParamsE)
	.align		4
        /*000c*/ 	.word	index@(__assertfail)
	.align		4
        /*0010*/ 	.word	0x00000000
	.align		4
        /*0014*/ 	.word	0xfffffffe
	.align		4
        /*0018*/ 	.word	0x00000000
	.align		4
        /*001c*/ 	.word	0xfffffffd
	.align		4
        /*0020*/ 	.word	0x00000000
	.align		4
        /*0024*/ 	.word	0xfffffffc


//--------------------- .nv.constant4             --------------------------
	.section	.nv.constant4,"a",@progbits
	.align	8
	.align		8
.nv.constant4:
        /*0000*/ 	.dword	__assertfail
	.align		8
        /*0008*/ 	.dword	__unnamed_1
	.align		8
        /*0010*/ 	.dword	_ZN40_INTERNAL_d1f2d0c3_4_k_cu_c4896683_109134cuda3std3__45__cpo5beginE
	.align		8
        /*0018*/ 	.dword	_ZN40_INTERNAL_d1f2d0c3_4_k_cu_c4896683_109134cuda3std3__45__cpo3endE
	.align		8
        /*0020*/ 	.dword	_ZN40_INTERNAL_d1f2d0c3_4_k_cu_c4896683_109134cuda3std3__45__cpo6cbeginE
	.align		8
        /*0028*/ 	.dword	_ZN40_INTERNAL_d1f2d0c3_4_k_cu_c4896683_109134cuda3std3__45__cpo4cendE
	.align		8
        /*0030*/ 	.dword	_ZN40_INTERNAL_d1f2d0c3_4_k_cu_c4896683_109134cuda3std3__442_GLOBAL__N__d1f2d0c3_4_k_cu_c4896683_109136ignoreE
	.align		8
        /*0038*/ 	.dword	_ZN40_INTERNAL_d1f2d0c3_4_k_cu_c4896683_109134cuda3std3__419piecewise_constructE
	.align		8
        /*0040*/ 	.dword	_ZN40_INTERNAL_d1f2d0c3_4_k_cu_c4896683_109134cuda3std3__48in_placeE
	.align		8
        /*0048*/ 	.dword	_ZN40_INTERNAL_d1f2d0c3_4_k_cu_c4896683_109134cuda3std6ranges3__45__cpo4swapE
	.align		8
        /*0050*/ 	.dword	_ZN40_INTERNAL_d1f2d0c3_4_k_cu_c4896683_109134cuda3std6ranges3__45__cpo9iter_moveE
	.align		8
        /*0058*/ 	.dword	_ZN40_INTERNAL_d1f2d0c3_4_k_cu_c4896683_109134cute7productE
	.align		8
        /*0060*/ 	.dword	_ZN40_INTERNAL_d1f2d0c3_4_k_cu_c4896683_109134cute1_E
	.align		8
        /*0068*/ 	.dword	$str$22
	.align		8
        /*0070*/ 	.dword	$str$23


//--------------------- .text._ZN7cutlass13device_kernelINS_4gemm6kernel13GemmUniversalIN4cute5tupleIJiiiiEEENS1_10collective13CollectiveMmaINS1_34MainloopSm90TmaGmmaWarpSpecializedILi9ENS5_IJNS4_1CILi2EEENSA_ILi1EEESC_EEENS1_35KernelTmaWarpSpecializedCooperativeEEENS5_IJNSA_ILi128EEENSA_ILi240EEENSA_ILi32EEEEEENS_6half_tENS5_IJlSC_lEEESK_SL_NS4_8TiledMMAINS4_8MMA_AtomIJNS4_4SM904GMMA25MMA_64x16x16_F32F16F16_SSILNSP_5MajorE0ELSR_0ELNSP_7ScaleInE1ELSS_1EEEEEENS4_6LayoutISD_NS5_IJSC_NSA_ILi0EEESW_EEEEENS5_IJNS4_10UnderscoreESZ_SZ_EEEEENS4_13SM90_TMA_LOADENS4_14ComposedLayoutINS4_7SwizzleILi2ELi4ELi3EEENS4_18smem_ptr_flag_bitsILi16EEENSV_INS5_IJNSA_ILi8EEESI_EEENS5_IJSI_SC_EEEEEEEvNS4_8identityENS4_23SM90_TMA_LOAD_MULTICASTES1C_vS1D_EENS_8epilogue10collective6detail29Sm90TmaWarpSpecializedAdapterINS1H_15DefaultEpilogueISK_SL_SL_NS1G_6thread17LinearCombinationISK_Li1EffLNS1L_9ScaleType4KindE0ELNS_15FloatRoundStyleE2ESK_EENS1_15EpilogueDefaultEEEEEvvEEEEvNT_6ParamsE --------------------------
	.section	.text._ZN7cutlass13device_kernelINS_4gemm6kernel13GemmUniversalIN4cute5tupleIJiiiiEEENS1_10collective13CollectiveMmaINS1_34MainloopSm90TmaGmmaWarpSpecializedILi9ENS5_IJNS4_1CILi2EEENSA_ILi1EEESC_EEENS1_35KernelTmaWarpSpecializedCooperativeEEENS5_IJNSA_ILi128EEENSA_ILi240EEENSA_ILi32EEEEEENS_6half_tENS5_IJlSC_lEEESK_SL_NS4_8TiledMMAINS4_8MMA_AtomIJNS4_4SM904GMMA25MMA_64x16x16_F32F16F16_SSILNSP_5MajorE0ELSR_0ELNSP_7ScaleInE1ELSS_1EEEEEENS4_6LayoutISD_NS5_IJSC_NSA_ILi0EEESW_EEEEENS5_IJNS4_10UnderscoreESZ_SZ_EEEEENS4_13SM90_TMA_LOADENS4_14ComposedLayoutINS4_7SwizzleILi2ELi4ELi3EEENS4_18smem_ptr_flag_bitsILi16EEENSV_INS5_IJNSA_ILi8EEESI_EEENS5_IJSI_SC_EEEEEEEvNS4_8identityENS4_23SM90_TMA_LOAD_MULTICASTES1C_vS1D_EENS_8epilogue10collective6detail29Sm90TmaWarpSpecializedAdapterINS1H_15DefaultEpilogueISK_SL_SL_NS1G_6thread17LinearCombinationISK_Li1EffLNS1L_9ScaleType4KindE0ELNS_15FloatRoundStyleE2ESK_EENS1_15EpilogueDefaultEEEEEvvEEEEvNT_6ParamsE,"ax",@progbits
	.align	128
.text._ZN7cutlass13device_kernelINS_4gemm6kernel13GemmUniversalIN4cute5tupleIJiiiiEEENS1_10collective13CollectiveMmaINS1_34MainloopSm90TmaGmmaWarpSpecializedILi9ENS5_IJNS4_1CILi2EEENSA_ILi1EEESC_EEENS1_35KernelTmaWarpSpecializedCooperativeEEENS5_IJNSA_ILi128EEENSA_ILi240EEENSA_ILi32EEEEEENS_6half_tENS5_IJlSC_lEEESK_SL_NS4_8TiledMMAINS4_8MMA_AtomIJNS4_4SM904GMMA25MMA_64x16x16_F32F16F16_SSILNSP_5MajorE0ELSR_0ELNSP_7ScaleInE1ELSS_1EEEEEENS4_6LayoutISD_NS5_IJSC_NSA_ILi0EEESW_EEEEENS5_IJNS4_10UnderscoreESZ_SZ_EEEEENS4_13SM90_TMA_LOADENS4_14ComposedLayoutINS4_7SwizzleILi2ELi4ELi3EEENS4_18smem_ptr_flag_bitsILi16EEENSV_INS5_IJNSA_ILi8EEESI_EEENS5_IJSI_SC_EEEEEEEvNS4_8identityENS4_23SM90_TMA_LOAD_MULTICASTES1C_vS1D_EENS_8epilogue10collective6detail29Sm90TmaWarpSpecializedAdapterINS1H_15DefaultEpilogueISK_SL_SL_NS1G_6thread17LinearCombinationISK_Li1EffLNS1L_9ScaleType4KindE0ELNS_15FloatRoundStyleE2ESK_EENS1_15EpilogueDefaultEEEEEvvEEEEvNT_6ParamsE:
        .type           _ZN7cutlass13device_kernelINS_4gemm6kernel13GemmUniversalIN4cute5tupleIJiiiiEEENS1_10collective13CollectiveMmaINS1_34MainloopSm90TmaGmmaWarpSpecializedILi9ENS5_IJNS4_1CILi2EEENSA_ILi1EEESC_EEENS1_35KernelTmaWarpSpecializedCooperativeEEENS5_IJNSA_ILi128EEENSA_ILi240EEENSA_ILi32EEEEEENS_6half_tENS5_IJlSC_lEEESK_SL_NS4_8TiledMMAINS4_8MMA_AtomIJNS4_4SM904GMMA25MMA_64x16x16_F32F16F16_SSILNSP_5MajorE0ELSR_0ELNSP_7ScaleInE1ELSS_1EEEEEENS4_6LayoutISD_NS5_IJSC_NSA_ILi0EEESW_EEEEENS5_IJNS4_10UnderscoreESZ_SZ_EEEEENS4_13SM90_TMA_LOADENS4_14ComposedLayoutINS4_7SwizzleILi2ELi4ELi3EEENS4_18smem_ptr_flag_bitsILi16EEENSV_INS5_IJNSA_ILi8EEESI_EEENS5_IJSI_SC_EEEEEEEvNS4_8identityENS4_23SM90_TMA_LOAD_MULTICASTES1C_vS1D_EENS_8epilogue10collective6detail29Sm90TmaWarpSpecializedAdapterINS1H_15DefaultEpilogueISK_SL_SL_NS1G_6thread17LinearCombinationISK_Li1EffLNS1L_9ScaleType4KindE0ELNS_15FloatRoundStyleE2ESK_EENS1_15EpilogueDefaultEEEEEvvEEEEvNT_6ParamsE,@function
        .size           _ZN7cutlass13device_kernelINS_4gemm6kernel13GemmUniversalIN4cute5tupleIJiiiiEEENS1_10collective13CollectiveMmaINS1_34MainloopSm90TmaGmmaWarpSpecializedILi9ENS5_IJNS4_1CILi2EEENSA_ILi1EEESC_EEENS1_35KernelTmaWarpSpecializedCooperativeEEENS5_IJNSA_ILi128EEENSA_ILi240EEENSA_ILi32EEEEEENS_6half_tENS5_IJlSC_lEEESK_SL_NS4_8TiledMMAINS4_8MMA_AtomIJNS4_4SM904GMMA25MMA_64x16x16_F32F16F16_SSILNSP_5MajorE0ELSR_0ELNSP_7ScaleInE1ELSS_1EEEEEENS4_6LayoutISD_NS5_IJSC_NSA_ILi0EEESW_EEEEENS5_IJNS4_10UnderscoreESZ_SZ_EEEEENS4_13SM90_TMA_LOADENS4_14ComposedLayoutINS4_7SwizzleILi2ELi4ELi3EEENS4_18smem_ptr_flag_bitsILi16EEENSV_INS5_IJNSA_ILi8EEESI_EEENS5_IJSI_SC_EEEEEEEvNS4_8identityENS4_23SM90_TMA_LOAD_MULTICASTES1C_vS1D_EENS_8epilogue10collective6detail29Sm90TmaWarpSpecializedAdapterINS1H_15DefaultEpilogueISK_SL_SL_NS1G_6thread17LinearCombinationISK_Li1EffLNS1L_9ScaleType4KindE0ELNS_15FloatRoundStyleE2ESK_EENS1_15EpilogueDefaultEEEEEvvEEEEvNT_6ParamsE,(.L_x_320 - _ZN7cutlass13device_kernelINS_4gemm6kernel13GemmUniversalIN4cute5tupleIJiiiiEEENS1_10collective13CollectiveMmaINS1_34MainloopSm90TmaGmmaWarpSpecializedILi9ENS5_IJNS4_1CILi2EEENSA_ILi1EEESC_EEENS1_35KernelTmaWarpSpecializedCooperativeEEENS5_IJNSA_ILi128EEENSA_ILi240EEENSA_ILi32EEEEEENS_6half_tENS5_IJlSC_lEEESK_SL_NS4_8TiledMMAINS4_8MMA_AtomIJNS4_4SM904GMMA25MMA_64x16x16_F32F16F16_SSILNSP_5MajorE0ELSR_0ELNSP_7ScaleInE1ELSS_1EEEEEENS4_6LayoutISD_NS5_IJSC_NSA_ILi0EEESW_EEEEENS5_IJNS4_10UnderscoreESZ_SZ_EEEEENS4_13SM90_TMA_LOADENS4_14ComposedLayoutINS4_7SwizzleILi2ELi4ELi3EEENS4_18smem_ptr_flag_bitsILi16EEENSV_INS5_IJNSA_ILi8EEESI_EEENS5_IJSI_SC_EEEEEEEvNS4_8identityENS4_23SM90_TMA_LOAD_MULTICASTES1C_vS1D_EENS_8epilogue10collective6detail29Sm90TmaWarpSpecializedAdapterINS1H_15DefaultEpilogueISK_SL_SL_NS1G_6thread17LinearCombinationISK_Li1EffLNS1L_9ScaleType4KindE0ELNS_15FloatRoundStyleE2ESK_EENS1_15EpilogueDefaultEEEEEvvEEEEvNT_6ParamsE)
        .other          _ZN7cutlass13device_kernelINS_4gemm6kernel13GemmUniversalIN4cute5tupleIJiiiiEEENS1_10collective13CollectiveMmaINS1_34MainloopSm90TmaGmmaWarpSpecializedILi9ENS5_IJNS4_1CILi2EEENSA_ILi1EEESC_EEENS1_35KernelTmaWarpSpecializedCooperativeEEENS5_IJNSA_ILi128EEENSA_ILi240EEENSA_ILi32EEEEEENS_6half_tENS5_IJlSC_lEEESK_SL_NS4_8TiledMMAINS4_8MMA_AtomIJNS4_4SM904GMMA25MMA_64x16x16_F32F16F16_SSILNSP_5MajorE0ELSR_0ELNSP_7ScaleInE1ELSS_1EEEEEENS4_6LayoutISD_NS5_IJSC_NSA_ILi0EEESW_EEEEENS5_IJNS4_10UnderscoreESZ_SZ_EEEEENS4_13SM90_TMA_LOADENS4_14ComposedLayoutINS4_7SwizzleILi2ELi4ELi3EEENS4_18smem_ptr_flag_bitsILi16EEENSV_INS5_IJNSA_ILi8EEESI_EEENS5_IJSI_SC_EEEEEEEvNS4_8identityENS4_23SM90_TMA_LOAD_MULTICASTES1C_vS1D_EENS_8epilogue10collective6detail29Sm90TmaWarpSpecializedAdapterINS1H_15DefaultEpilogueISK_SL_SL_NS1G_6thread17LinearCombinationISK_Li1EffLNS1L_9ScaleType4KindE0ELNS_15FloatRoundStyleE2ESK_EENS1_15EpilogueDefaultEEEEEvvEEEEvNT_6ParamsE,@"STO_CUDA_ENTRY STV_DEFAULT"
_ZN7cutlass13device_kernelINS_4gemm6kernel13GemmUniversalIN4cute5tupleIJiiiiEEENS1_10collective13CollectiveMmaINS1_34MainloopSm90TmaGmmaWarpSpecializedILi9ENS5_IJNS4_1CILi2EEENSA_ILi1EEESC_EEENS1_35KernelTmaWarpSpecializedCooperativeEEENS5_IJNSA_ILi128EEENSA_ILi240EEENSA_ILi32EEEEEENS_6half_tENS5_IJlSC_lEEESK_SL_NS4_8TiledMMAINS4_8MMA_AtomIJNS4_4SM904GMMA25MMA_64x16x16_F32F16F16_SSILNSP_5MajorE0ELSR_0ELNSP_7ScaleInE1ELSS_1EEEEEENS4_6LayoutISD_NS5_IJSC_NSA_ILi0EEESW_EEEEENS5_IJNS4_10UnderscoreESZ_SZ_EEEEENS4_13SM90_TMA_LOADENS4_14ComposedLayoutINS4_7SwizzleILi2ELi4ELi3EEENS4_18smem_ptr_flag_bitsILi16EEENSV_INS5_IJNSA_ILi8EEESI_EEENS5_IJSI_SC_EEEEEEEvNS4_8identityENS4_23SM90_TMA_LOAD_MULTICASTES1C_vS1D_EENS_8epilogue10collective6detail29Sm90TmaWarpSpecializedAdapterINS1H_15DefaultEpilogueISK_SL_SL_NS1G_6thread17LinearCombinationISK_Li1EffLNS1L_9ScaleType4KindE0ELNS_15FloatRoundStyleE2ESK_EENS1_15EpilogueDefaultEEEEEvvEEEEvNT_6ParamsE:
[----:B------:R-:W0:Y:S01]  /*0000*/  LDC R1, c[0x0][0x28] ;  /* 0x00000a00ff017b82 */ /* 0x000e220000000800 */
[----:B------:R-:W1:Y:S01]  /*0010*/  S2R R18, SR_TID.X ;  /* 0x0000000000127919 */ /* 0x000e620000002100 */
[----:B------:R-:W-:Y:S01]  /*0020*/  ELECT P0, URZ, PT ;  /* 0x00000000003f782f */ /* 0x000fe20003800000 */
[----:B------:R-:W-:Y:S01]  /*0030*/  BSSY B0, `(.L_x_0) ;  /* 0x000000f000007945 */ /* 0x000fe20003800000 */
[--C-:B-1----:R-:W-:Y:S02]  /*0040*/  SHF.R.U32.HI R0, RZ, 0x5, R18.reuse ;  /* 0x00000005ff007819 */ /* 0x102fe40000011612 */
[----:B------:R-:W-:-:S03]  /*0050*/  SHF.R.U32.HI R3, RZ, 0x7, R18 ;  /* 0x00000007ff037819 */ /* 0x000fc60000011612 */
[----:B------:R-:W1:Y:S04]  /*0060*/  SHFL.IDX PT, R2, R0, RZ, 0x1f ;  /* 0x00001fff00027589 */ /* 0x000e6800000e0000 */
[----:B------:R2:W3:Y:S01]  /*0070*/  SHFL.IDX PT, R5, R3, RZ, 0x1f ;  /* 0x00001fff03057589 */ /* 0x0004e200000e0000 */
[----:B-1----:R-:W-:-:S13]  /*0080*/  ISETP.NE.OR P0, PT, R2, RZ, !P0 ;  /* 0x000000ff0200720c */ /* 0x002fda0004705670 */
[----:B0-23--:R-:W-:Y:S05]  /*0090*/  @P0 BRA `(.L_x_1) ;  /* 0x0000000000200947 */ /* 0x00dfea0003800000 */
[----:B------:R-:W-:Y:S02]  /*00a0*/  ULDC.64 UR4, c[0x0][0x198] ;  /* 0x0000660000047ab9 */ /* 0x000fe40000000a00 */
[----:B------:R-:W-:Y:S02]  /*00b0*/  UIADD3 UR6, UP0, UR4, 0xf0, URZ ;  /* 0x000000f004067890 */ /* 0x000fe4000ff1e03f */
[----:B------:R-:W-:Y:S02]  /*00c0*/  UIADD3 UR4, UP1, UR4, 0x1f0, URZ ;  /* 0x000001f004047890 */ /* 0x000fe4000ff3e03f */
[----:B------:R-:W-:Y:S02]  /*00d0*/  UIADD3.X UR7, URZ, UR5, URZ, UP0, !UPT ;  /* 0x000000053f077290 */ /* 0x000fe400087fe43f */
[----:B------:R-:W-:-:S07]  /*00e0*/  UIADD3.X UR5, URZ, UR5, URZ, UP1, !UPT ;  /* 0x000000053f057290 */ /* 0x000fce0008ffe43f */
[----:B------:R0:W-:Y:S02]  /*00f0*/  UTMACCTL.PF [UR6] ;  /* 0x00000000060079b9 */ /* 0x0001e40008040000 */
[----:B------:R0:W-:Y:S02]  /*0100*/  UTMACCTL.PF [UR4] ;  /* 0x00000000040079b9 */ /* 0x0001e40008040000 */
[----:B0-----:R-:W-:Y:S01]  /*0110*/  NOP ;  /* 0x0000000000007918 */ /* 0x001fe20000000000 */
.L_x_1:
[----:B------:R-:W-:Y:S05]  /*0120*/  BSYNC B0 ;  /* 0x0000000000007941 */ /* 0x000fea0003800000 */
.L_x_0:
[----:B------:R-:W0:Y:S02]  /*0130*/  SHFL.IDX PT, R3, R0, RZ, 0x1f ;  /* 0x00001fff00037589 */ /* 0x000e2400000e0000 */
[----:B0-----:R-:W-:-:S13]  /*0140*/  ISETP.NE.AND P0, PT, R3, RZ, PT ;  /* 0x000000ff0300720c */ /* 0x001fda0003f05270 */
[----:B------:R-:W-:Y:S05]  /*0150*/  @P0 BRA `(.L_x_2) ;  /* 0x00000000008c0947 */ /* 0x000fea0003800000 */
[----:B------:R-:W-:Y:S01]  /*0160*/  ELECT P0, URZ, PT ;  /* 0x00000000003f782f */ /* 0x000fe20003800000 */
[----:B------:R-:W-:-:S12]  /*0170*/  BSSY B0, `(.L_x_2) ;  /* 0x0000021000007945 */ /* 0x000fd80003800000 */
[----:B------:R-:W-:Y:S05]  /*0180*/  @!P0 BRA `(.L_x_3) ;  /* 0x00000000007c8947 */ /* 0x000fea0003800000 */
[----:B------:R-:W0:Y:S01]  /*0190*/  S2UR UR8, SR_CgaCtaId ;  /* 0x00000000000879c3 */ /* 0x000e220000008800 */
[----:B------:R-:W-:Y:S01]  /*01a0*/  UMOV UR4, 0x400 ;  /* 0x0000040000047882 */ /* 0x000fe20000000000 */
[----:B------:R-:W-:Y:S01]  /*01b0*/  UMOV UR5, 0x1 ;  /* 0x0000000100057882 */ /* 0x000fe20000000000 */
[----:B------:R-:W-:Y:S02]  /*01c0*/  UMOV UR6, 0x4 ;  /* 0x0000000400067882 */ /* 0x000fe40000000000 */
[----:B------:R-:W-:-:S04]  /*01d0*/  UIADD3 UR6, -UR6, 0x100000, URZ ;  /* 0x0010000006067890 */ /* 0x000fc8000fffe13f */
[----:B------:R-:W-:Y:S02]  /*01e0*/  USHF.L.U32 UR7, UR6, 0xb, URZ ;  /* 0x0000000b06077899 */ /* 0x000fe4000800063f */
[----:B------:R-:W-:Y:S02]  /*01f0*/  USHF.L.U32 UR6, UR6, 0x1, URZ ;  /* 0x0000000106067899 */ /* 0x000fe4000800063f */
[----:B0-----:R-:W-:Y:S02]  /*0200*/  ULEA UR8, UR8, UR4, 0x18 ;  /* 0x0000000408087291 */ /* 0x001fe4000f8ec03f */
[----:B------:R-:W-:-:S04]  /*0210*/  UIADD3 UR4, -UR5, 0x100000, URZ ;  /* 0x0010000005047890 */ /* 0x000fc8000fffe13f */
[----:B------:R-:W-:Y:S02]  /*0220*/  USHF.L.U32 UR5, UR4, 0xb, URZ ;  /* 0x0000000b04057899 */ /* 0x000fe4000800063f */
[----:B------:R-:W-:Y:S01]  /*0230*/  USHF.L.U32 UR4, UR4, 0x1, URZ ;  /* 0x0000000104047899 */ /* 0x000fe2000800063f */
[----:B------:R-:W0:Y:S11]  /*0240*/  FENCE.VIEW.ASYNC.S ;  /* 0x00000000000073c6 */ /* 0x000e360000000000 */
[----:B0-----:R0:W1:Y:S01]  /*0250*/  SYNCS.EXCH.64 URZ, [UR8], UR4 ;  /* 0x00000004083f75b2 */ /* 0x0010620008000100 */
[----:B------:R0:W2:Y:S01]  /*0260*/  SYNCS.EXCH.64 URZ, [UR8+0x48], UR6 ;  /* 0x00004806083f75b2 */ /* 0x0000a20008000100 */
[----:B------:R0:W3:Y:S01]  /*0270*/  SYNCS.EXCH.64 URZ, [UR8+0x8], UR4 ;  /* 0x00000804083f75b2 */ /* 0x0000e20008000100 */
[----:B------:R0:W4:Y:S01]  /*0280*/  SYNCS.EXCH.64 URZ, [UR8+0x50], UR6 ;  /* 0x00005006083f75b2 */ /* 0x0001220008000100 */
[----:B------:R0:W0:Y:S01]  /*0290*/  SYNCS.EXCH.64 URZ, [UR8+0x10], UR4 ;  /* 0x00001004083f75b2 */ /* 0x0000220008000100 */
        /* <DEDUP_REMOVED lines=13> */
[----:B------:R-:W-:Y:S01]  /*0370*/  NOP ;  /* 0x0000000000007918 */ /* 0x000fe20000000000 */
.L_x_3:
[----:B0-----:R-:W-:Y:S05]  /*0380*/  BSYNC B0 ;  /* 0x0000000000007941 */ /* 0x001fea0003800000 */
.L_x_2:
[----:B------:R-:W-:Y:S01]  /*0390*/  SHF.R.S32.HI R7, RZ, 0x1f, R18 ;  /* 0x0000001fff077819 */ /* 0x000fe20000011412 */
[----:B------:R-:W0:Y:S01]  /*03a0*/  SHFL.IDX PT, R0, R0, RZ, 0x1f ;  /* 0x00001fff00007589 */ /* 0x000e2200000e0000 */
[----:B------:R-:W5:Y:S01]  /*03b0*/  S2UR UR8, SR_CTAID.X ;  /* 0x00000000000879c3 */ /* 0x000f620000002500 */
[----:B------:R-:W-:Y:S02]  /*03c0*/  ELECT P0, URZ, PT ;  /* 0x00000000003f782f */ /* 0x000fe40003800000 */
[----:B------:R-:W-:Y:S01]  /*03d0*/  LEA.HI R7, R7, R18, RZ, 0x7 ;  /* 0x0000001207077211 */ /* 0x000fe200078f38ff */
[----:B------:R-:W1:Y:S01]  /*03e0*/  S2R R4, SR_CTAID.Y ;  /* 0x0000000000047919 */ /* 0x000e620000002600 */
[----:B------:R-:W-:Y:S01]  /*03f0*/  SHF.R.S32.HI R8, RZ, 0x1f, R3 ;  /* 0x0000001fff087819 */ /* 0x000fe20000011403 */
[----:B------:R-:W-:Y:S01]  /*0400*/  ULDC UR4, c[0x0][0x150] ;  /* 0x0000540000047ab9 */ /* 0x000fe20000000800 */
[----:B------:R-:W-:Y:S01]  /*0410*/  LOP3.LUT R7, R7, 0xffffff80, RZ, 0xc0, !PT ;  /* 0xffffff8007077812 */ /* 0x000fe200078ec0ff */
[----:B------:R-:W-:Y:S01]  /*0420*/  NOP ;  /* 0x0000000000007918 */ /* 0x000fe20000000000 */
[----:B------:R-:W-:Y:S01]  /*0430*/  LEA.HI R8, R8, R3, RZ, 0x2 ;  /* 0x0000000308087211 */ /* 0x000fe200078f10ff */
[----:B------:R-:W2:Y:S01]  /*0440*/  LDC R10, c[0x0][0x144] ;  /* 0x00005100ff0a7b82 */ /* 0x000ea20000000800 */
[----:B------:R-:W-:Y:S01]  /*0450*/  NOP ;  /* 0x0000000000007918 */ /* 0x000fe20000000000 */
[----:B------:R-:W-:Y:S01]  /*0460*/  IMAD.IADD R6, R18, 0x1, -R7 ;  /* 0x0000000112067824 */ /* 0x000fe200078e0a07 */
[----:B------:R-:W-:Y:S01]  /*0470*/  LOP3.LUT R8, R8, 0x3ffffffc, RZ, 0xc0, !PT ;  /* 0x3ffffffc08087812 */ /* 0x000fe200078ec0ff */
[----:B------:R-:W-:Y:S01]  /*0480*/  IMAD.MOV.U32 R23, RZ, RZ, 0x1 ;  /* 0x00000001ff177424 */ /* 0x000fe200078e00ff */
[----:B------:R-:W-:-:S02]  /*0490*/  ISETP.NE.AND P3, PT, R5, RZ, PT ;  /* 0x000000ff0500720c */ /* 0x000fc40003f65270 */
[----:B------:R-:W-:Y:S01]  /*04a0*/  SHF.R.S32.HI R7, RZ, 0x1f, R6 ;  /* 0x0000001fff077819 */ /* 0x000fe20000011406 */
[----:B------:R-:W-:Y:S01]  /*04b0*/  IMAD.IADD R8, R3, 0x1, -R8 ;  /* 0x0000000103087824 */ /* 0x000fe200078e0a08 */
[----:B------:R-:W3:Y:S02]  /*04c0*/  LDC R13, c[0x0][0x140] ;  /* 0x00005000ff0d7b82 */ /* 0x000ee40000000800 */
[----:B------:R-:W-:Y:S02]  /*04d0*/  LEA.HI R7, R7, R6, RZ, 0x3 ;  /* 0x0000000607077211 */ /* 0x000fe400078f18ff */
[----:B0-----:R-:W-:Y:S02]  /*04e0*/  ISETP.NE.OR P0, PT, R0, RZ, !P0 ;  /* 0x000000ff0000720c */ /* 0x001fe40004705670 */
[--C-:B------:R-:W-:Y:S02]  /*04f0*/  SHF.R.S32.HI R0, RZ, 0x3, R7.reuse ;  /* 0x00000003ff007819 */ /* 0x100fe40000011407 */
[----:B------:R-:W-:-:S02]  /*0500*/  SHF.R.S32.HI R7, RZ, 0x1f, R7 ;  /* 0x0000001fff077819 */ /* 0x000fc40000011407 */
[----:B-----5:R-:W-:Y:S02]  /*0510*/  I2FP.F32.U32 R9, UR8 ;  /* 0x0000000800097c45 */ /* 0x020fe40008201000 */
[----:B------:R-:W-:-:S03]  /*0520*/  LEA.HI R7, R7, R0, RZ, 0x2 ;  /* 0x0000000007077211 */ /* 0x000fc600078f10ff */
[----:B------:R-:W-:Y:S01]  /*0530*/  FMUL R9, R9, UR4 ;  /* 0x0000000409097c20 */ /* 0x000fe20008400000 */
[----:B------:R-:W-:Y:S01]  /*0540*/  LOP3.LUT R7, R7, 0xfffffffc, RZ, 0xc0, !PT ;  /* 0xfffffffc07077812 */ /* 0x000fe200078ec0ff */
[----:B------:R-:W-:Y:S01]  /*0550*/  VOTEU.ALL UP0, P0 ;  /* 0x00000000003f7886 */ /* 0x000fe20000000000 */
[----:B-1----:R-:W-:Y:S01]  /*0560*/  I2FP.F32.U32 R3, R4 ;  /* 0x0000000400037245 */ /* 0x002fe20000201000 */
[----:B------:R-:W-:Y:S01]  /*0570*/  ULDC UR4, c[0x0][0x154] ;  /* 0x0000550000047ab9 */ /* 0x000fe20000000800 */
[----:B------:R-:W-:Y:S01]  /*0580*/  VOTEU.ALL UP1, P0 ;  /* 0x00000000003f7886 */ /* 0x000fe20000020000 */
[----:B------:R-:W0:Y:S01]  /*0590*/  F2I.U32.TRUNC.NTZ R9, R9 ;  /* 0x0000000900097305 */ /* 0x000e22000020f000 */
[----:B------:R-:W-:Y:S01]  /*05a0*/  IMAD.IADD R7, R0, 0x1, -R7 ;  /* 0x0000000100077824 */ /* 0x000fe200078e0a07 */
[----:B------:R-:W1:Y:S01]  /*05b0*/  @!UP0 S2UR UR7, SR_CgaCtaId ;  /* 0x00000000000789c3 */ /* 0x000e620000008800 */
[----:B------:R-:W-:Y:S01]  /*05c0*/  FMUL R12, R3, UR4 ;  /* 0x00000004030c7c20 */ /* 0x000fe20008400000 */
[----:B------:R-:W-:Y:S01]  /*05d0*/  UMOV UR4, 0x20 ;  /* 0x0000002000047882 */ /* 0x000fe20000000000 */
[----:B------:R-:W-:Y:S01]  /*05e0*/  IMAD R8, R8, 0x4, R7 ;  /* 0x0000000408087824 */ /* 0x000fe200078e0207 */
[----:B------:R-:W-:Y:S01]  /*05f0*/  @!UP0 UMOV UR6, 0x400 ;  /* 0x0000040000068882 */ /* 0x000fe20000000000 */
[----:B------:R-:W-:-:S04]  /*0600*/  @!UP0 UIADD3 UR4, -UR4, 0x100000, URZ ;  /* 0x0010000004048890 */ /* 0x000fc8000fffe13f */
[----:B------:R-:W-:Y:S02]  /*0610*/  @!UP0 USHF.L.U32 UR5, UR4, 0xb, URZ ;  /* 0x0000000b04058899 */ /* 0x000fe4000800063f */
[----:B------:R-:W-:Y:S01]  /*0620*/  @!UP0 USHF.L.U32 UR4, UR4, 0x1, URZ ;  /* 0x0000000104048899 */ /* 0x000fe2000800063f */
[----:B---3--:R-:W-:Y:S01]  /*0630*/  ISETP.EQ.U32.AND P2, PT, R13, 0x1, PT ;  /* 0x000000010d00780c */ /* 0x008fe20003f42070 */
[----:B------:R-:W3:Y:S01]  /*0640*/  F2I.U32.TRUNC.NTZ R12, R12 ;  /* 0x0000000c000c7305 */ /* 0x000ee2000020f000 */
[----:B------:R-:W-:Y:S01]  /*0650*/  LEA.HI R0, R8, R8, RZ, 0x1 ;  /* 0x0000000808007211 */ /* 0x000fe200078f08ff */
[----:B------:R-:W5:Y:S03]  /*0660*/  LDC R7, c[0x0][0x148] ;  /* 0x00005200ff077b82 */ /* 0x000f660000000800 */
[----:B------:R-:W-:Y:S01]  /*0670*/  LOP3.LUT R11, R0, 0xfffffffe, RZ, 0xc0, !PT ;  /* 0xfffffffe000b7812 */ /* 0x000fe200078ec0ff */
[----:B0-----:R-:W-:Y:S01]  /*0680*/  IMAD.MOV R15, RZ, RZ, -R9 ;  /* 0x000000ffff0f7224 */ /* 0x001fe200078e0a09 */
[----:B------:R-:W-:-:S03]  /*0690*/  SHF.R.S32.HI R9, RZ, 0x1f, R2 ;  /* 0x0000001fff097819 */ /* 0x000fc60000011402 */
[----:B--2---:R-:W-:Y:S01]  /*06a0*/  IMAD R3, R10, R15, UR8 ;  /* 0x000000080a037e24 */ /* 0x004fe2000f8e020f */
[----:B------:R-:W-:Y:S01]  /*06b0*/  LEA.HI R9, R9, R2, RZ, 0x2 ;  /* 0x0000000209097211 */ /* 0x000fe200078f10ff */
[C---:B------:R-:W-:Y:S02]  /*06c0*/  IMAD.IADD R0, R8.reuse, 0x1, -R11 ;  /* 0x0000000108007824 */ /* 0x040fe400078e0a0b */
[----:B------:R-:W-:Y:S01]  /*06d0*/  IMAD.SHL.U32 R11, R8, 0x4, RZ ;  /* 0x00000004080b7824 */ /* 0x000fe200078e00ff */
[----:B------:R-:W-:Y:S01]  /*06e0*/  LOP3.LUT R9, R9, 0xfffffffc, RZ, 0xc0, !PT ;  /* 0xfffffffc09097812 */ /* 0x000fe200078ec0ff */
[----:B---3--:R-:W-:Y:S01]  /*06f0*/  IMAD.MOV R21, RZ, RZ, -R12 ;  /* 0x000000ffff157224 */ /* 0x008fe200078e0a0c */
[----:B------:R-:W-:Y:S01]  /*0700*/  ISETP.NE.AND P4, PT, R0, R3, PT ;  /* 0x000000030000720c */ /* 0x000fe20003f85270 */
[----:B-1----:R-:W-:Y:S01]  /*0710*/  @!UP0 ULEA UR6, UR7, UR6, 0x18 ;  /* 0x0000000607068291 */ /* 0x002fe2000f8ec03f */
[----:B------:R-:W-:Y:S01]  /*0720*/  LOP3.LUT R22, R8, 0xc, R11, 0x78, !PT ;  /* 0x0000000c08167812 */ /* 0x000fe200078e780b */
[----:B------:R-:W-:Y:S01]  /*0730*/  IMAD.IADD R0, R2, 0x1, -R9 ;  /* 0x0000000102007824 */ /* 0x000fe200078e0a09 */
[----:B------:R-:W-:Y:S01]  /*0740*/  VOTEU.ALL UP0, P0 ;  /* 0x00000000003f7886 */ /* 0x000fe20000000000 */
[----:B------:R-:W-:Y:S01]  /*0750*/  LOP3.LUT P0, RZ, R6, 0x7, RZ, 0xc0, !PT ;  /* 0x0000000706ff7812 */ /* 0x000fe2000780c0ff */
[----:B------:R-:W-:-:S02]  /*0760*/  VIADD R6, R5, 0xffffffff ;  /* 0xffffffff05067836 */ /* 0x000fc40000000000 */
[----:B------:R-:W-:Y:S01]  /*0770*/  ISETP.NE.AND P1, PT, R0, 0x3, PT ;  /* 0x000000030000780c */ /* 0x000fe20003f25270 */
[----:B-----5:R-:W-:Y:S01]  /*0780*/  IMAD R9, R7, R21, R4 ;  /* 0x0000001507097224 */ /* 0x020fe200078e0204 */
[----:B------:R-:W-:Y:S02]  /*0790*/  ISETP.LT.U32.AND P0, PT, R22, 0x2, !P0 ;  /* 0x000000021600780c */ /* 0x000fe40004701070 */
[----:B------:R-:W-:Y:S01]  /*07a0*/  ISETP.EQ.OR P1, PT, R0, RZ, !P1 ;  /* 0x000000ff0000720c */ /* 0x000fe20004f22670 */
[----:B------:R-:W0:Y:S02]  /*07b0*/  FENCE.VIEW.ASYNC.S ;  /* 0x00000000000073c6 */ /* 0x000e240000000000 */
[----:B0-----:R0:W1:Y:S01]  /*07c0*/  @!UP0 SYNCS.EXCH.64 URZ, [UR6+0xa0], UR4 ;  /* 0x0000a004063f85b2 */ /* 0x0010620008000100 */
[----:B------:R-:W-:Y:S02]  /*07d0*/  @P4 LEA.HI R2, R22, R22, RZ, 0x1 ;  /* 0x0000001616024211 */ /* 0x000fe400078f08ff */
[----:B------:R-:W-:-:S02]  /*07e0*/  ISETP.EQ.AND P1, PT, R5, RZ, P1 ;  /* 0x000000ff0500720c */ /* 0x000fc40000f22270 */
[----:B------:R-:W-:Y:S02]  /*07f0*/  @P4 SHF.R.S32.HI R2, RZ, 0x1, R2 ;  /* 0x00000001ff024819 */ /* 0x000fe40000011402 */
[----:B------:R-:W-:Y:S02]  /*0800*/  ISETP.GE.U32.AND P6, PT, R6, 0x2, PT ;  /* 0x000000020600780c */ /* 0x000fe40003fc6070 */
[----:B------:R-:W-:Y:S02]  /*0810*/  @P4 ISETP.NE.AND P5, PT, R2, R9, PT ;  /* 0x000000090200420c */ /* 0x000fe40003fa5270 */
[----:B------:R-:W-:Y:S02]  /*0820*/  SEL R2, RZ, 0x1, !P0 ;  /* 0x00000001ff027807 */ /* 0x000fe40004000000 */
[----:B------:R-:W-:Y:S02]  /*0830*/  @P4 SEL R23, RZ, 0x1, P5 ;  /* 0x00000001ff174807 */ /* 0x000fe40002800000 */
[----:B------:R-:W-:Y:S01]  /*0840*/  SEL R19, RZ, 0x1, !P1 ;  /* 0x00000001ff137807 */ /* 0x000fe20004800000 */
[----:B------:R0:W2:Y:S01]  /*0850*/  @!UP1 SYNCS.EXCH.64 URZ, [UR6+0xa8], UR4 ;  /* 0x0000a804063f95b2 */ /* 0x0000a20008000100 */
[----:B------:R-:W-:Y:S01]  /*0860*/  LOP3.LUT R23, R23, R2, RZ, 0xc0, !PT ;  /* 0x0000000217177212 */ /* 0x000fe200078ec0ff */
[----:B------:R-:W-:Y:S01]  /*0870*/  NOP ;  /* 0x0000000000007918 */ /* 0x000fe20000000000 */
[----:B------:R-:W-:Y:S01]  /*0880*/  SEL R19, R19, 0x2, P6 ;  /* 0x0000000213137807 */ /* 0x000fe20003000000 */
[----:B------:R-:W-:Y:S06]  /*0890*/  @!P2 BRA `(.L_x_4) ;  /* 0x000000000008a947 */ /* 0x000fec0003800000 */
[----:B-12-4-:R-:W-:Y:S01]  /*08a0*/  UCGABAR_ARV ;  /* 0x00000000000079c7 */ /* 0x016fe20008000000 */
[----:B------:R-:W-:Y:S05]  /*08b0*/  BRA `(.L_x_5) ;  /* 0x0000000000047947 */ /* 0x000fea0003800000 */
.L_x_4:
[----:B-12-4-:R-:W-:Y:S01]  /*08c0*/  NOP ;  /* 0x0000000000007918 */ /* 0x016fe20000000000 */
.L_x_5:
[----:B------:R-:W1:Y:S01]  /*08d0*/  LDC R2, c[0x0][0x65c] ;  /* 0x00019700ff027b82 */ /* 0x000e620000000800 */
[----:B------:R-:W-:Y:S02]  /*08e0*/  IMAD.U32 R8, RZ, RZ, UR8 ;  /* 0x00000008ff087e24 */ /* 0x000fe4000f8e00ff */
[----:B------:R-:W-:Y:S01]  /*08f0*/  IMAD.MOV.U32 R9, RZ, RZ, RZ ;  /* 0x000000ffff097224 */ /* 0x000fe200078e00ff */
[----:B-1----:R-:W-:-:S04]  /*0900*/  ISETP.NE.AND P1, PT, R2, 0x1, PT ;  /* 0x000000010200780c */ /* 0x002fc80003f25270 */
[----:B------:R-:W-:-:S09]  /*0910*/  P2R R5, PR, RZ, 0x2 ;  /* 0x00000002ff057803 */ /* 0x000fd20000000000 */
[----:B------:R-:W1:Y:S01]  /*0920*/  @P1 LDC R17, c[0x0][0x10] ;  /* 0x00000400ff111b82 */ /* 0x000e620000000800 */
[----:B------:R-:W-:Y:S02]  /*0930*/  @P1 IMAD.MOV.U32 R5, RZ, RZ, RZ ;  /* 0x000000ffff051224 */ /* 0x000fe400078e00ff */
[----:B------:R-:W-:-:S05]  /*0940*/  @P1 IMAD.MOV.U32 R13, RZ, RZ, RZ ;  /* 0x000000ffff0d1224 */ /* 0x000fca00078e00ff */
[----:B------:R-:W2:Y:S01]  /*0950*/  @!P1 LDC R11, c[0x0][0xc] ;  /* 0x00000300ff0b9b82 */ /* 0x000ea20000000800 */
[----:B-1----:R-:W-:-:S04]  /*0960*/  @P1 IMAD.WIDE.U32 R16, R17, UR8, R4 ;  /* 0x0000000811101c25 */ /* 0x002fc8000f8e0004 */
[----:B------:R-:W-:Y:S02]  /*0970*/  @P1 IMAD.IADD R17, R17, 0x1, R13 ;  /* 0x0000000111111824 */ /* 0x000fe400078e020d */
[----:B--2---:R-:W-:-:S04]  /*0980*/  @!P1 IMAD.WIDE.U32 R8, R4, R11, R8 ;  /* 0x0000000b04089225 */ /* 0x004fc800078e0008 */
[----:B------:R-:W-:Y:S02]  /*0990*/  @!P1 IMAD.MOV.U32 R16, RZ, RZ, R8 ;  /* 0x000000ffff109224 */ /* 0x000fe400078e0008 */
[----:B------:R-:W-:Y:S01]  /*09a0*/  @!P1 IMAD.MOV.U32 R17, RZ, RZ, R9 ;  /* 0x000000ffff119224 */ /* 0x000fe200078e0009 */
[----:B------:R-:W-:Y:S06]  /*09b0*/  @!P2 BRA `(.L_x_6) ;  /* 0x00000000000ca947 */ /* 0x000fec0003800000 */
[----:B------:R-:W-:Y:S01]  /*09c0*/  UCGABAR_WAIT ;  /* 0x0000000000007dc7 */ /* 0x000fe20008000000 */
[----:B------:R-:W-:Y:S01]  /*09d0*/  CCTL.IVALL ;  /* 0x00000000ff00798f */ /* 0x000fe20002000000 */
[----:B------:R-:W-:Y:S05]  /*09e0*/  BRA `(.L_x_7) ;  /* 0x0000000000047947 */ /* 0x000fea0003800000 */
.L_x_6:
[----:B------:R-:W-:Y:S06]  /*09f0*/  BAR.SYNC.DEFER_BLOCKING 0x0 ;  /* 0x0000000000007b1d */ /* 0x000fec0000010000 */
.L_x_7:
[----:B------:R-:W-:Y:S05]  /*0a00*/  @!P3 BRA `(.L_x_8) ;  /* 0x000000ac00acb947 */ /* 0x000fea0003800000 */
[----:B------:R-:W-:-:S13]  /*0a10*/  ISETP.GT.U32.AND P0, PT, R6, 0x1, PT ;  /* 0x000000010600780c */ /* 0x000fda0003f04070 */
[----:B0-----:R-:W-:Y:S05]  /*0a20*/  @P0 EXIT ;  /* 0x000000000000094d */ /* 0x001fea0003800000 */
[----:B------:R-:W-:Y:S01]  /*0a30*/  ULDC.64 UR4, c[0x0][0x650] ;  /* 0x0001940000047ab9 */ /* 0x000fe20000000a00 */
[----:B------:R-:W-:Y:S01]  /*0a40*/  PRMT R0, RZ, 0x7610, R0 ;  /* 0x00007610ff007816 */ /* 0x000fe20000000000 */
[----:B------:R-:W-:Y:S01]  /*0a50*/  IMAD.MOV.U32 R148, RZ, RZ, -0x1 ;  /* 0xffffffffff947424 */ /* 0x000fe200078e00ff */
[----:B------:R-:W-:Y:S01]  /*0a60*/  ISETP.GE.U32.AND P0, PT, R16, UR4, PT ;  /* 0x0000000410007c0c */ /* 0x000fe2000bf06070 */
[----:B------:R-:W-:Y:S02]  /*0a70*/  IMAD.MOV.U32 R149, RZ, RZ, -0x1 ;  /* 0xffffffffff957424 */ /* 0x000fe400078e00ff */
[----:B------:R-:W-:Y:S01]  /*0a80*/  IMAD.MOV.U32 R147, RZ, RZ, -0x1 ;  /* 0xffffffffff937424 */ /* 0x000fe200078e00ff */
[----:B------:R-:W-:-:S13]  /*0a90*/  ISETP.GE.U32.AND.EX P0, PT, R17, UR5, PT, P0 ;  /* 0x0000000511007c0c */ /* 0x000fda000bf06100 */
[----:B------:R-:W-:Y:S05]  /*0aa0*/  @P0 BRA `(.L_x_9) ;  /* 0x0000000400280947 */ /* 0x000fea0003800000 */
[----:B------:R-:W0:Y:S01]  /*0ab0*/  LDC.64 R24, c[0x0][0x628] ;  /* 0x00018a00ff187b82 */ /* 0x000e220000000a00 */
[----:B------:R-:W-:Y:S02]  /*0ac0*/  IMAD.MOV.U32 R8, RZ, RZ, R16 ;  /* 0x000000ffff087224 */ /* 0x000fe400078e0010 */
[----:B------:R-:W-:-:S05]  /*0ad0*/  IMAD.MOV.U32 R9, RZ, RZ, R17 ;  /* 0x000000ffff097224 */ /* 0x000fca00078e0011 */
[----:B------:R-:W1:Y:S08]  /*0ae0*/  LDC R0, c[0x0][0x630] ;  /* 0x00018c00ff007b82 */ /* 0x000e700000000800 */
[----:B------:R-:W2:Y:S01]  /*0af0*/  LDC.64 R26, c[0x0][0x620] ;  /* 0x00018800ff1a7b82 */ /* 0x000ea20000000a00 */
[----:B0-----:R-:W-:-:S04]  /*0b00*/  ISETP.NE.U32.AND P0, PT, R24, RZ, PT ;  /* 0x000000ff1800720c */ /* 0x001fc80003f05070 */
[----:B------:R-:W-:-:S13]  /*0b10*/  ISETP.NE.AND.EX P0, PT, R25, RZ, PT, P0 ;  /* 0x000000ff1900720c */ /* 0x000fda0003f05300 */
[----:B-12---:R-:W-:Y:S05]  /*0b20*/  @!P0 BRA `(.L_x_10) ;  /* 0x0000000000288947 */ /* 0x006fea0003800000 */
[----:B------:R-:W0:Y:S02]  /*0b30*/  LDC R13, c[0x0][0x634] ;  /* 0x00018d00ff0d7b82 */ /* 0x000e240000000800 */
[----:B0-----:R-:W-:-:S05]  /*0b40*/  IADD3 R13, P0, R16, R13, RZ ;  /* 0x0000000d100d7210 */ /* 0x001fca0007f1e0ff */
[----:B------:R-:W-:-:S04]  /*0b50*/  IMAD.X R15, RZ, RZ, R17, P0 ;  /* 0x000000ffff0f7224 */ /* 0x000fc800000e0611 */
[----:B------:R-:W-:-:S04]  /*0b60*/  IMAD.WIDE.U32 R8, R15, R24, RZ ;  /* 0x000000180f087225 */ /* 0x000fc800078e00ff */
[----:B------:R-:W-:-:S04]  /*0b70*/  IMAD.WIDE.U32 R10, P0, R13, R25, R8 ;  /* 0x000000190d0a7225 */ /* 0x000fc80007800008 */
[----:B------:R-:W-:-:S04]  /*0b80*/  IMAD.WIDE.U32 R8, R13, R24, RZ ;  /* 0x000000180d087225 */ /* 0x000fc800078e00ff */
[----:B------:R-:W-:Y:S01]  /*0b90*/  IMAD.X R13, RZ, RZ, RZ, P0 ;  /* 0x000000ffff0d7224 */ /* 0x000fe200000e06ff */
[----:B------:R-:W-:Y:S01]  /*0ba0*/  IADD3 RZ, P0, R9, R10, RZ ;  /* 0x0000000a09ff7210 */ /* 0x000fe20007f1e0ff */
[----:B------:R-:W-:-:S04]  /*0bb0*/  IMAD.MOV.U32 R12, RZ, RZ, R11 ;  /* 0x000000ffff0c7224 */ /* 0x000fc800078e000b */
[----:B------:R-:W-:-:S08]  /*0bc0*/  IMAD.WIDE.U32.X R8, R15, R25, R12, P0 ;  /* 0x000000190f087225 */ /* 0x000fd000000e040c */
.L_x_10:
[----:B------:R-:W0:Y:S01]  /*0bd0*/  LDC.64 R24, c[0x0][0x640] ;  /* 0x00019000ff187b82 */ /* 0x000e220000000a00 */
[-CC-:B------:R-:W-:Y:S01]  /*0be0*/  SHF.R.U64 R147, R8, R0.reuse, R9.reuse ;  /* 0x0000000008937219 */ /* 0x180fe20000001209 */
[----:B------:R-:W-:Y:S01]  /*0bf0*/  IMAD R30, R7, R21, R4 ;  /* 0x00000015071e7224 */ /* 0x000fe200078e0204 */
[----:B------:R-:W-:Y:S01]  /*0c00*/  SHF.R.U32.HI R0, RZ, R0, R9 ;  /* 0x00000000ff007219 */ /* 0x000fe20000011609 */
[----:B------:R-:W-:Y:S01]  /*0c10*/  IMAD.MOV.U32 R21, RZ, RZ, 0x1 ;  /* 0x00000001ff157424 */ /* 0x000fe200078e00ff */
[----:B------:R-:W-:-:S03]  /*0c20*/  IADD3 R5, P0, RZ, -R147, RZ ;  /* 0x80000093ff057210 */ /* 0x000fc60007f1e0ff */
[----:B------:R-:W1:Y:S02]  /*0c30*/  LDC R6, c[0x0][0x618] ;  /* 0x00018600ff067b82 */ /* 0x000e640000000800 */
[----:B------:R-:W-:-:S04]  /*0c40*/  IMAD.X R9, RZ, RZ, ~R0, P0 ;  /* 0x000000ffff097224 */ /* 0x000fc800000e0e00 */
[-C--:B------:R-:W-:Y:S02]  /*0c50*/  IMAD R0, R9, R26.reuse, RZ ;  /* 0x0000001a09007224 */ /* 0x080fe400078e02ff */
[----:B------:R-:W2:Y:S01]  /*0c60*/  LDC R11, c[0x0][0x608] ;  /* 0x00018200ff0b7b82 */ /* 0x000ea20000000800 */
[----:B------:R-:W-:-:S04]  /*0c70*/  IMAD.WIDE.U32 R8, R5, R26, R16 ;  /* 0x0000001a05087225 */ /* 0x000fc800078e0010 */
[----:B------:R-:W-:-:S03]  /*0c80*/  IMAD R5, R5, R27, R0 ;  /* 0x0000001b05057224 */ /* 0x000fc600078e0200 */
[----:B------:R-:W3:Y:S01]  /*0c90*/  LDC R12, c[0x0][0x658] ;  /* 0x00019600ff0c7b82 */ /* 0x000ee20000000800 */
[----:B0-----:R-:W-:Y:S01]  /*0ca0*/  ISETP.NE.U32.AND P0, PT, R24, RZ, PT ;  /* 0x000000ff1800720c */ /* 0x001fe20003f05070 */
[----:B------:R-:W-:Y:S02]  /*0cb0*/  IMAD.IADD R5, R9, 0x1, R5 ;  /* 0x0000000109057824 */ /* 0x000fe400078e0205 */
[----:B------:R-:W-:Y:S01]  /*0cc0*/  IMAD.MOV.U32 R9, RZ, RZ, -0x1 ;  /* 0xffffffffff097424 */ /* 0x000fe200078e00ff */
[----:B------:R-:W-:-:S03]  /*0cd0*/  ISETP.NE.AND.EX P0, PT, R25, RZ, PT, P0 ;  /* 0x000000ff1900720c */ /* 0x000fc60003f05300 */
[----:B------:R-:W0:Y:S01]  /*0ce0*/  LDC R15, c[0x0][0x600] ;  /* 0x00018000ff0f7b82 */ /* 0x000e220000000800 */
[-CC-:B-1----:R-:W-:Y:S02]  /*0cf0*/  SHF.R.U64 R13, R8, R6.reuse, R5.reuse ;  /* 0x00000006080d7219 */ /* 0x182fe40000001205 */
[----:B------:R-:W-:-:S05]  /*0d00*/  SHF.R.U32.HI R0, RZ, R6, R5 ;  /* 0x00000006ff007219 */ /* 0x000fca0000011605 */
[----:B------:R-:W1:Y:S01]  /*0d10*/  LDC R14, c[0x0][0x648] ;  /* 0x00019200ff0e7b82 */ /* 0x000e620000000800 */
[-CC-:B--2---:R-:W-:Y:S02]  /*0d20*/  SHF.R.U64 R27, R13, R11.reuse, R0.reuse ;  /* 0x0000000b0d1b7219 */ /* 0x184fe40000001200 */
[----:B------:R-:W-:-:S05]  /*0d30*/  SHF.R.U32.HI R5, RZ, R11, R0 ;  /* 0x0000000bff057219 */ /* 0x000fca0000011600 */
[----:B------:R-:W2:Y:S01]  /*0d40*/  LDC R20, c[0x0][0x638] ;  /* 0x00018e00ff147b82 */ /* 0x000ea20000000800 */
[-CC-:B---3--:R-:W-:Y:S02]  /*0d50*/  SHF.R.U64 R28, R27, R12.reuse, R5.reuse ;  /* 0x0000000c1b1c7219 */ /* 0x188fe40000001205 */
[-C--:B------:R-:W-:Y:S02]  /*0d60*/  SHF.L.U32 R0, R9, R12.reuse, RZ ;  /* 0x0000000c09007219 */ /* 0x080fe400000006ff */
[----:B------:R-:W-:Y:S01]  /*0d70*/  SHF.R.U32.HI R5, RZ, R12, R5 ;  /* 0x0000000cff057219 */ /* 0x000fe20000011605 */
[----:B------:R-:W-:Y:S01]  /*0d80*/  IMAD.MOV.U32 R4, RZ, RZ, R28 ;  /* 0x000000ffff047224 */ /* 0x000fe200078e001c */
[----:B------:R-:W-:Y:S01]  /*0d90*/  LOP3.LUT R10, RZ, R0, RZ, 0x33, !PT ;  /* 0x00000000ff0a7212 */ /* 0x000fe200078e33ff */
[----:B------:R-:W3:Y:S01]  /*0da0*/  LDC R26, c[0x0][0x610] ;  /* 0x00018400ff1a7b82 */ /* 0x000ee20000000800 */
[----:B------:R-:W-:Y:S05]  /*0db0*/  @!P0 BRA `(.L_x_11) ;  /* 0x0000000000288947 */ /* 0x000fea0003800000 */
[----:B------:R-:W4:Y:S02]  /*0dc0*/  LDC R9, c[0x0][0x64c] ;  /* 0x00019300ff097b82 */ /* 0x000f240000000800 */
[----:B----4-:R-:W-:-:S05]  /*0dd0*/  IADD3 R9, P0, R28, R9, RZ ;  /* 0x000000091c097210 */ /* 0x010fca0007f1e0ff */
        /* <DEDUP_REMOVED lines=8> */
.L_x_11:
[----:B-1----:R-:W-:Y:S01]  /*0e60*/  SHF.R.U64 R4, R4, R14, R5 ;  /* 0x0000000e04047219 */ /* 0x002fe20000001205 */
[----:B0-----:R-:W-:Y:S01]  /*0e70*/  VIADD R6, R15, 0xffffffff ;  /* 0xffffffff0f067836 */ /* 0x001fe20000000000 */
[----:B------:R-:W-:Y:S02]  /*0e80*/  SHF.L.U32 R0, R21, R12, RZ ;  /* 0x0000000c15007219 */ /* 0x000fe400000006ff */
[----:B------:R-:W-:Y:S01]  /*0e90*/  LOP3.LUT R5, R27, R10, RZ, 0xc0, !PT ;  /* 0x0000000a1b057212 */ /* 0x000fe200078ec0ff */
[----:B------:R-:W-:Y:S01]  /*0ea0*/  IMAD.MOV R7, RZ, RZ, -R4 ;  /* 0x000000ffff077224 */ /* 0x000fe200078e0a04 */
[----:B------:R-:W-:Y:S02]  /*0eb0*/  SEL R3, R3, R30, !P1 ;  /* 0x0000001e03037207 */ /* 0x000fe40004800000 */
[----:B------:R-:W-:Y:S01]  /*0ec0*/  LOP3.LUT R6, R13, R6, RZ, 0xc0, !PT ;  /* 0x000000060d067212 */ /* 0x000fe200078ec0ff */
[----:B------:R-:W-:Y:S02]  /*0ed0*/  IMAD R4, R0, R4, R5 ;  /* 0x0000000400047224 */ /* 0x000fe400078e0205 */
[----:B--2---:R-:W-:-:S02]  /*0ee0*/  IMAD R0, R7, R20, R28 ;  /* 0x0000001407007224 */ /* 0x004fc400078e021c */
[----:B---3--:R-:W-:Y:S02]  /*0ef0*/  IMAD R3, R4, R26, R3 ;  /* 0x0000001a04037224 */ /* 0x008fe400078e0203 */
[----:B------:R-:W-:Y:S02]  /*0f00*/  IMAD R148, R0, R15, R6 ;  /* 0x0000000f00947224 */ /* 0x000fe400078e0206 */
[----:B------:R-:W-:-:S03]  /*0f10*/  IMAD.MOV.U32 R4, RZ, RZ, 0x1 ;  /* 0x00000001ff047424 */ /* 0x000fc600078e00ff */
[----:B------:R-:W-:Y:S02]  /*0f20*/  SEL R149, R148, R3, !P1 ;  /* 0x0000000394957207 */ /* 0x000fe40004800000 */
[----:B------:R-:W-:Y:S02]  /*0f30*/  PRMT R0, R4, 0x7610, R0 ;  /* 0x0000761004007816 */ /* 0x000fe40000000000 */
[----:B------:R-:W-:-:S07]  /*0f40*/  SEL R148, R3, R148, !P1 ;  /* 0x0000009403947207 */ /* 0x000fce0004800000 */
.L_x_9:
[----:B------:R-:W-:-:S08]  /*0f50*/  NOP ;  /* 0x0000000000007918 */ /* 0x000fd00000000000 */
[----:B------:R-:W0:Y:S02]  /*0f60*/  USETMAXREG.TRY_ALLOC.CTAPOOL UP0, 0xe8 ;  /* 0x000000e8000079c8 */ /* 0x000e240008000600 */
[----:B0-----:R-:W-:-:S13]  /*0f70*/  PLOP3.LUT P0, PT, PT, PT, UP0, 0x80, 0x0 ;  /* 0x000000000000781c */ /* 0x001fda0003f0f008 */
[----:B------:R-:W-:Y:S05]  /*0f80*/  @!P0 BRA `(.L_x_9) ;  /* 0xfffffffc00f08947 */ /* 0x000fea000383ffff */
[----:B------:R-:W-:Y:S01]  /*0f90*/  ULDC.64 UR4, c[0x0][0x598] ;  /* 0x0001660000047ab9 */ /* 0x000fe20000000a00 */
[----:B------:R-:W-:Y:S01]  /*0fa0*/  ULDC.64 UR58, c[0x0][0x208] ;  /* 0x00008200003a7ab9 */ /* 0x000fe20000000a00 */
[----:B------:R-:W-:-:S04]  /*0fb0*/  ISETP.NE.U32.AND P0, PT, RZ, UR4, PT ;  /* 0x00000004ff007c0c */ /* 0x000fc8000bf05070 */
[----:B------:R-:W-:-:S13]  /*0fc0*/  ISETP.NE.AND.EX P0, PT, RZ, UR5, PT, P0 ;  /* 0x00000005ff007c0c */ /* 0x000fda000bf05300 */
[----:B------:R-:W-:Y:S05]  /*0fd0*/  @!P0 BRA `(.L_x_12) ;  /* 0x00000000001c8947 */ /* 0x000fea0003800000 */
[----:B------:R-:W0:Y:S02]  /*0fe0*/  LDC.64 R4, c[0x0][0x598] ;  /* 0x00016600ff047b82 */ /* 0x000e240000000a00 */
[----:B0-----:R-:W2:Y:S02]  /*0ff0*/  LDG.E.64 R4, desc[UR58][R4.64] ;  /* 0x0000003a04047981 */ /* 0x001ea4000c1e1b00 */
[----:B--2---:R-:W-:-:S04]  /*1000*/  ISETP.NE.U32.AND P0, PT, R4, RZ, PT ;  /* 0x000000ff0400720c */ /* 0x004fc80003f05070 */
[----:B------:R-:W-:-:S13]  /*1010*/  ISETP.NE.AND.EX P0, PT, R5, RZ, PT, P0 ;  /* 0x000000ff0500720c */ /* 0x000fda0003f05300 */
[----:B------:R-:W-:Y:S05]  /*1020*/  @!P0 BRA `(.L_x_12) ;  /* 0x0000000000088947 */ /* 0x000fea0003800000 */
[----:B------:R0:W5:Y:S01]  /*1030*/  LD.E R144, desc[UR58][R4.64] ;  /* 0x0000003a04907980 */ /* 0x000162000c101900 */
[----:B------:R-:W-:Y:S05]  /*1040*/  BRA `(.L_x_13) ;  /* 0x0000000000247947 */ /* 0x000fea0003800000 */
.L_x_12:
[----:B------:R-:W-:Y:S02]  /*1050*/  ULDC.64 UR4, c[0x0][0x588] ;  /* 0x0001620000047ab9 */ /* 0x000fe40000000a00 */
[----:B------:R-:W-:-:S04]  /*1060*/  ISETP.NE.U32.AND P0, PT, RZ, UR4, PT ;  /* 0x00000004ff007c0c */ /* 0x000fc8000bf05070 */
[----:B------:R-:W-:-:S13]  /*1070*/  ISETP.NE.AND.EX P0, PT, RZ, UR5, PT, P0 ;  /* 0x00000005ff007c0c */ /* 0x000fda000bf05300 */
[----:B------:R-:W-:Y:S05]  /*1080*/  @!P0 BRA `(.L_x_14) ;  /* 0x00000000000c8947 */ /* 0x000fea0003800000 */
[----:B------:R-:W0:Y:S02]  /*1090*/  LDC.64 R144, c[0x0][0x588] ;  /* 0x00016200ff907b82 */ /* 0x000e240000000a00 */
[----:B0-----:R1:W5:Y:S01]  /*10a0*/  LDG.E R144, desc[UR58][R144.64] ;  /* 0x0000003a90907981 */ /* 0x001362000c1e1900 */
[----:B------:R-:W-:Y:S05]  /*10b0*/  BRA `(.L_x_13) ;  /* 0x0000000000087947 */ /* 0x000fea0003800000 */
.L_x_14:
[----:B------:R-:W-:Y:S02]  /*10c0*/  ULDC UR4, c[0x0][0x580] ;  /* 0x0001600000047ab9 */ /* 0x000fe40000000800 */
[----:B------:R-:W-:-:S07]  /*10d0*/  IMAD.U32 R144, RZ, RZ, UR4 ;  /* 0x00000004ff907e24 */ /* 0x000fce000f8e00ff */
.L_x_13:
[----:B------:R-:W-:Y:S02]  /*10e0*/  ULDC.64 UR4, c[0x0][0x5a0] ;  /* 0x0001680000047ab9 */ /* 0x000fe40000000a00 */
[----:B------:R-:W-:-:S04]  /*10f0*/  ISETP.NE.U32.AND P0, PT, RZ, UR4, PT ;  /* 0x00000004ff007c0c */ /* 0x000fc8000bf05070 */
[----:B------:R-:W-:-:S13]  /*1100*/  ISETP.NE.AND.EX P0, PT, RZ, UR5, PT, P0 ;  /* 0x00000005ff007c0c */ /* 0x000fda000bf05300 */
[----:B------:R-:W-:Y:S05]  /*1110*/  @!P0 BRA `(.L_x_15) ;  /* 0x00000000001c8947 */ /* 0x000fea0003800000 */
[----:B0-----:R-:W0:Y:S02]  /*1120*/  LDC.64 R4, c[0x0][0x5a0] ;  /* 0x00016800ff047b82 */ /* 0x001e240000000a00 */
[----:B0-----:R-:W2:Y:S02]  /*1130*/  LDG.E.64 R4, desc[UR58][R4.64] ;  /* 0x0000003a04047981 */ /* 0x001ea4000c1e1b00 */
[----:B--2---:R-:W-:-:S04]  /*1140*/  ISETP.NE.U32.AND P0, PT, R4, RZ, PT ;  /* 0x000000ff0400720c */ /* 0x004fc80003f05070 */
[----:B------:R-:W-:-:S13]  /*1150*/  ISETP.NE.AND.EX P0, PT, R5, RZ, PT, P0 ;  /* 0x000000ff0500720c */ /* 0x000fda0003f05300 */
[----:B------:R-:W-:Y:S05]  /*1160*/  @!P0 BRA `(.L_x_15) ;  /* 0x0000000000088947 */ /* 0x000fea0003800000 */
[----:B-1----:R0:W5:Y:S01]  /*1170*/  LD.E R145, desc[UR58][R4.64] ;  /* 0x0000003a04917980 */ /* 0x002162000c101900 */
[----:B------:R-:W-:Y:S05]  /*1180*/  BRA `(.L_x_16) ;  /* 0x0000000000247947 */ /* 0x000fea0003800000 */
.L_x_15:
[----:B------:R-:W-:Y:S02]  /*1190*/  ULDC.64 UR4, c[0x0][0x590] ;  /* 0x0001640000047ab9 */ /* 0x000fe40000000a00 */
[----:B------:R-:W-:-:S04]  /*11a0*/  ISETP.NE.U32.AND P0, PT, RZ, UR4, PT ;  /* 0x00000004ff007c0c */ /* 0x000fc8000bf05070 */
[----:B------:R-:W-:-:S13]  /*11b0*/  ISETP.NE.AND.EX P0, PT, RZ, UR5, PT, P0 ;  /* 0x00000005ff007c0c */ /* 0x000fda000bf05300 */
[----:B------:R-:W-:Y:S05]  /*11c0*/  @!P0 BRA `(.L_x_17) ;  /* 0x00000000000c8947 */ /* 0x000fea0003800000 */
[----:B0-----:R-:W1:Y:S02]  /*11d0*/  LDC.64 R4, c[0x0][0x590] ;  /* 0x00016400ff047b82 */ /* 0x001e640000000a00 */
[----:B-1----:R1:W5:Y:S01]  /*11e0*/  LDG.E R145, desc[UR58][R4.64] ;  /* 0x0000003a04917981 */ /* 0x002362000c1e1900 */
[----:B------:R-:W-:Y:S05]  /*11f0*/  BRA `(.L_x_16) ;  /* 0x0000000000087947 */ /* 0x000fea0003800000 */
.L_x_17:
[----:B------:R-:W-:Y:S02]  /*1200*/  ULDC UR4, c[0x0][0x584] ;  /* 0x0001610000047ab9 */ /* 0x000fe40000000800 */
[----:B-1----:R-:W-:-:S07]  /*1210*/  IMAD.U32 R145, RZ, RZ, UR4 ;  /* 0x00000004ff917e24 */ /* 0x002fce000f8e00ff */
.L_x_16:
[----:B------:R-:W-:-:S13]  /*1220*/  LOP3.LUT P0, RZ, R0, 0xff, RZ, 0xc0, !PT ;  /* 0x000000ff00ff7812 */ /* 0x000fda000780c0ff */
[----:B------:R-:W-:Y:S05]  /*1230*/  @!P0 EXIT ;  /* 0x000000000000894d */ /* 0x000fea0003800000 */
[----:B------:R-:W-:Y:S01]  /*1240*/  ULDC UR4, c[0x0][0x28c] ;  /* 0x0000a30000047ab9 */ /* 0x000fe20000000800 */
[----:B------:R-:W-:Y:S01]  /*1250*/  LOP3.LUT R146, R19, 0x1, RZ, 0xfc, !PT ;  /* 0x0000000113927812 */ /* 0x000fe200078efcff */
[----:B------:R-:W-:Y:S01]  /*1260*/  UIADD3 UR4, UR4, 0x1f, URZ ;  /* 0x0000001f04047890 */ /* 0x000fe2000fffe03f */
[----:B------:R-:W-:Y:S01]  /*1270*/  UMOV UR38, URZ ;  /* 0x0000003f00267c82 */ /* 0x000fe20008000000 */
[----:B------:R-:W-:Y:S02]  /*1280*/  UMOV UR36, URZ ;  /* 0x0000003f00247c82 */ /* 0x000fe40008000000 */
[----:B------:R-:W-:-:S04]  /*1290*/  USHF.R.S32.HI UR5, URZ, 0x1f, UR4 ;  /* 0x0000001f3f057899 */ /* 0x000fc80008011404 */
[----:B------:R-:W-:-:S04]  /*12a0*/  ULEA.HI UR5, UR5, UR4, URZ, 0x5 ;  /* 0x0000000405057291 */ /* 0x000fc8000f8f283f */
[----:B------:R-:W-:-:S12]  /*12b0*/  USHF.R.S32.HI UR39, URZ, 0x5, UR5 ;  /* 0x000000053f277899 */ /* 0x000fd80008011405 */
.L_x_275:
[----:B------:R-:W-:Y:S01]  /*12c0*/  LOP3.LUT R0, R18, 0x80, RZ, 0xc0, !PT ;  /* 0x0000008012007812 */ /* 0x000fe200078ec0ff */
[----:B--2---:R-:W2:Y:S01]  /*12d0*/  S2UR UR6, SR_CgaCtaId ;  /* 0x00000000000679c3 */ /* 0x004ea20000008800 */
[----:B------:R-:W-:Y:S02]  /*12e0*/  UMOV UR37, 0x400 ;  /* 0x0000040000257882 */ /* 0x000fe40000000000 */
[----:B------:R-:W-:-:S06]  /*12f0*/  SHF.R.U32.HI R0, RZ, 0x7, R0 ;  /* 0x00000007ff007819 */ /* 0x000fcc0000011600 */
[----:B---3--:R-:W3:Y:S01]  /*1300*/  SHFL.IDX PT, R0, R0, RZ, 0x1f ;  /* 0x00001fff00007589 */ /* 0x008ee200000e0000 */
[----:B--2---:R-:W-:Y:S01]  /*1310*/  ULEA UR37, UR6, UR37, 0x18 ;  /* 0x0000002506257291 */ /* 0x004fe2000f8ec03f */
[----:B---3--:R-:W-:-:S13]  /*1320*/  R2UR UR4, R0 ;  /* 0x00000000000472ca */ /* 0x008fda00000e0000 */
[----:B------:R-:W-:-:S04]  /*1330*/  ULEA.HI UR5, UR4, UR4, URZ, 0x1 ;  /* 0x0000000404057291 */ /* 0x000fc8000f8f083f */
[----:B------:R-:W-:-:S04]  /*1340*/  ULOP3.LUT UR5, UR5, 0xffffe, URZ, 0xc0, !UPT ;  /* 0x000ffffe05057892 */ /* 0x000fc8000f8ec03f */
[----:B------:R-:W-:-:S03]  /*1350*/  UIADD3 UR5, UR4, -UR5, URZ ;  /* 0x8000000504057290 */ /* 0x000fc6000fffe03f */
[----:B------:R-:W-:Y:S01]  /*1360*/  ULDC UR4, c[0x0][0x28c] ;  /* 0x0000a30000047ab9 */ /* 0x000fe20000000800 */
[----:B------:R-:W-:Y:S01]  /*1370*/  ULEA UR5, UR5, UR37, 0xc ;  /* 0x0000002505057291 */ /* 0x000fe2000f8e603f */
[----:B------:R-:W-:-:S03]  /*1380*/  ISETP.LT.AND P0, PT, RZ, UR4, PT ;  /* 0x00000004ff007c0c */ /* 0x000fc6000bf01270 */
[----:B------:R-:W-:-:S04]  /*1390*/  UIADD3 UR5, UR5, 0x180, URZ ;  /* 0x0000018005057890 */ /* 0x000fc8000fffe03f */
[----:B------:R-:W-:-:S04]  /*13a0*/  USHF.R.U32.HI UR5, URZ, 0x4, UR5 ;  /* 0x000000043f057899 */ /* 0x000fc80008011605 */
[----:B------:R-:W-:Y:S02]  /*13b0*/  ULOP3.LUT UR56, UR5, 0x3fff, URZ, 0xc0, !UPT ;  /* 0x00003fff05387892 */ /* 0x000fe4000f8ec03f */
[----:B-1--4-:R-:W-:Y:S10]  /*13c0*/  @P0 BRA `(.L_x_18) ;  /* 0x0000000000400947 */ /* 0x012ff40003800000 */
[----:B------:R-:W-:Y:S01]  /*13d0*/  MOV R0, 0x0 ;  /* 0x0000000000007802 */ /* 0x000fe20000000f00 */
[----:B------:R-:W-:Y:S01]  /*13e0*/  ULDC.64 UR4, c[0x4][0x68] ;  /* 0x01001a0000047ab9 */ /* 0x000fe20000000a00 */
[----:B------:R-:W-:Y:S01]  /*13f0*/  ULDC.64 UR6, c[0x4][0x8] ;  /* 0x0100020000067ab9 */ /* 0x000fe20000000a00 */
[----:B01----:R-:W-:Y:S01]  /*1400*/  IMAD.U32 R4, RZ, RZ, UR4 ;  /* 0x00000004ff047e24 */ /* 0x003fe2000f8e00ff */
[----:B------:R0:W1:Y:S01]  /*1410*/  LDC.64 R14, c[0x4][R0] ;  /* 0x01000000000e7b82 */ /* 0x0000620000000a00 */
[----:B------:R-:W-:Y:S01]  /*1420*/  IMAD.U32 R5, RZ, RZ, UR5 ;  /* 0x00000005ff057e24 */ /* 0x000fe2000f8e00ff */
[----:B------:R-:W-:Y:S01]  /*1430*/  ULDC.64 UR4, c[0x4][0x70] ;  /* 0x01001c0000047ab9 */ /* 0x000fe20000000a00 */
[----:B------:R-:W-:Y:S02]  /*1440*/  IMAD.U32 R10, RZ, RZ, UR6 ;  /* 0x00000006ff0a7e24 */ /* 0x000fe4000f8e00ff */
[----:B------:R-:W-:Y:S02]  /*1450*/  IMAD.U32 R6, RZ, RZ, UR4 ;  /* 0x00000004ff067e24 */ /* 0x000fe4000f8e00ff */
[----:B------:R-:W-:-:S02]  /*1460*/  IMAD.U32 R7, RZ, RZ, UR5 ;  /* 0x00000005ff077e24 */ /* 0x000fc4000f8e00ff */
[----:B------:R-:W-:Y:S02]  /*1470*/  IMAD.U32 R11, RZ, RZ, UR7 ;  /* 0x00000007ff0b7e24 */ /* 0x000fe4000f8e00ff */
[----:B------:R-:W-:Y:S02]  /*1480*/  IMAD.MOV.U32 R8, RZ, RZ, 0x1e1 ;  /* 0x000001e1ff087424 */ /* 0x000fe400078e00ff */
[----:B------:R-:W-:Y:S02]  /*1490*/  IMAD.MOV.U32 R12, RZ, RZ, 0x1 ;  /* 0x00000001ff0c7424 */ /* 0x000fe400078e00ff */
[----:B0-----:R-:W-:-:S07]  /*14a0*/  IMAD.MOV.U32 R13, RZ, RZ, RZ ;  /* 0x000000ffff0d7224 */ /* 0x001fce00078e00ff */
[----:B------:R-:W-:-:S07]  /*14b0*/  LEPC R20, `(.L_x_18) ;  /* 0x000000001014794e */ /* 0x000fce0000000000 */
[----:B-1---5:R-:W-:Y:S05]  /*14c0*/  CALL.ABS.NOINC R14 ;  /* 0x000000000e007343 */ /* 0x022fea0003c00000 */
.L_x_18:
[----:B------:R-:W-:-:S13]  /*14d0*/  ISETP.NE.AND P0, PT, R146, 0x3, PT ;  /* 0x000000039200780c */ /* 0x000fda0003f05270 */
[----:B------:R-:W-:Y:S05]  /*14e0*/  @!P0 BRA `(.L_x_19) ;  /* 0x0000000000048947 */ /* 0x000fea0003800000 */
[----:B------:R-:W-:Y:S01]  /*14f0*/  BPT.TRAP 0x1 ;  /* 0x000000040000795c */ /* 0x000fe20000300000 */
.L_x_19:
[----:B------:R-:W-:Y:S02]  /*1500*/  IMAD.U32 R3, RZ, RZ, UR36 ;  /* 0x00000024ff037e24 */ /* 0x000fe4000f8e00ff */
[----:B------:R-:W-:-:S03]  /*1510*/  IMAD.U32 R0, RZ, RZ, UR38 ;  /* 0x00000026ff007e24 */ /* 0x000fc6000f8e00ff */
[----:B------:R-:W-:Y:S02]  /*1520*/  LEA R3, R3, UR37, 0x3 ;  /* 0x0000002503037c11 */ /* 0x000fe4000f8e18ff */
[----:B------:R-:W-:-:S04]  /*1530*/  SHF.L.U32 R0, R0, 0x1f, RZ ;  /* 0x0000001f00007819 */ /* 0x000fc800000006ff */
[----:B------:R2:W3:Y:S01]  /*1540*/  SYNCS.PHASECHK.TRANS64.TRYWAIT P1, [R3+URZ], R0 ;  /* 0x00000000030075a7 */ /* 0x0004e2000802017f */
[----:B------:R-:W-:Y:S05]  /*1550*/  @!P0 BRA `(.L_x_20) ;  /* 0x0000000000048947 */ /* 0x000fea0003800000 */
[----:B------:R-:W-:Y:S01]  /*1560*/  BPT.TRAP 0x1 ;  /* 0x000000040000795c */ /* 0x000fe20000300000 */
.L_x_20:
[----:B---3--:R-:W-:Y:S05]  /*1570*/  @P1 BRA `(.L_x_21) ;  /* 0x0000000000081947 */ /* 0x008fea0003800000 */
[----:B------:R-:W3:Y:S02]  /*1580*/  SYNCS.PHASECHK.TRANS64.TRYWAIT P1, [R3+URZ], R0 ;  /* 0x00000000030075a7 */ /* 0x000ee4000802017f */
[----:B---3--:R-:W-:Y:S05]  /*1590*/  @!P1 BRA `(.L_x_22) ;  /* 0x000000b800e09947 */ /* 0x008fea0003800000 */
.L_x_21:
[----:B------:R-:W-:-:S04]  /*15a0*/  UISETP.LT.AND UP0, UPT, UR39, 0x1, UPT ;  /* 0x000000012700788c */ /* 0x000fc8000bf01270 */
[----:B------:R-:W-:-:S06]  /*15b0*/  USEL UR4, UR39, 0x1, UP0 ;  /* 0x0000000127047887 */ /* 0x000fcc0008000000 */
[----:B--23--:R-:W-:Y:S01]  /*15c0*/  IMAD.U32 R0, RZ, RZ, UR4 ;  /* 0x00000004ff007e24 */ /* 0x00cfe2000f8e00ff */
[----:B------:R-:W-:Y:S05]  /*15d0*/  WARPSYNC.ALL ;  /* 0x0000000000007948 */ /* 0x000fea0003800000 */
[----:B------:R-:W-:-:S04]  /*15e0*/  IADD3 R0, -R0, UR39, RZ ;  /* 0x0000002700007c10 */ /* 0x000fc8000fffe1ff */
[----:B------:R-:W-:Y:S01]  /*15f0*/  ISETP.GE.AND P1, PT, R0, 0x1, PT ;  /* 0x000000010000780c */ /* 0x000fe20003f26270 */
[----:B------:R-:W-:Y:S01]  /*1600*/  UIADD3 UR4, UR37, 0x12180, URZ ;  /* 0x0001218025047890 */ /* 0x000fe2000fffe03f */
[----:B------:R-:W-:Y:S01]  /*1610*/  WARPGROUP.ARRIVE ;  /* 0x00000000000079c5 */ /* 0x000fe20000000000 */
[----:B------:R-:W-:Y:S02]  /*1620*/  ULOP3.LUT UR56, UR56, 0x10000, URZ, 0xfc, !UPT ;  /* 0x0001000038387892 */ /* 0x000fe4000f8efc3f */
[----:B------:R-:W-:Y:S02]  /*1630*/  USHF.R.U32.HI UR4, URZ, 0x4, UR4 ;  /* 0x000000043f047899 */ /* 0x000fe40008011604 */
[----:B------:R-:W-:Y:S02]  /*1640*/  ULEA UR16, UR36, UR56, 0x9 ;  /* 0x0000003824107291 */ /* 0x000fe4000f8e483f */
[----:B------:R-:W-:Y:S01]  /*1650*/  ULOP3.LUT UR4, UR4, 0x3fff, URZ, 0xc0, !UPT ;  /* 0x00003fff04047892 */ /* 0x000fe2000f8ec03f */
[----:B------:R-:W-:Y:S01]  /*1660*/  UMOV UR17, 0x80000020 ;  /* 0x8000002000117882 */ /* 0x000fe20000000000 */
[----:B------:R-:W-:-:S02]  /*1670*/  UMOV UR19, 0x80000020 ;  /* 0x8000002000137882 */ /* 0x000fc40000000000 */
[----:B------:R-:W-:Y:S01]  /*1680*/  ULOP3.LUT UR57, UR4, 0x10000, URZ, 0xfc, !UPT ;  /* 0x0001000004397892 */ /* 0x000fe2000f8efc3f */
[----:B------:R-:W-:Y:S01]  /*1690*/  UMOV UR20, UR16 ;  /* 0x0000001000147c82 */ /* 0x000fe20008000000 */
[----:B------:R-:W-:Y:S02]  /*16a0*/  UMOV UR21, UR17 ;  /* 0x0000001100157c82 */ /* 0x000fe40008000000 */
[----:B------:R-:W-:Y:S01]  /*16b0*/  UIMAD UR54, UR36, 0x3c0, UR57 ;  /* 0x000003c0243678a4 */ /* 0x000fe2000f8e0239 */
[----:B------:R-:W-:Y:S01]  /*16c0*/  UMOV UR23, 0x80000020 ;  /* 0x8000002000177882 */ /* 0x000fe20000000000 */
[----:B------:R-:W-:Y:S02]  /*16d0*/  UMOV UR24, UR16 ;  /* 0x0000001000187c82 */ /* 0x000fe40008000000 */
[----:B------:R-:W-:Y:S02]  /*16e0*/  UIADD3 UR6, UR54, 0x40, URZ ;  /* 0x0000004036067890 */ /* 0x000fe4000fffe03f */
[----:B------:R-:W-:-:S02]  /*16f0*/  UIADD3 UR22, UR54, 0x80, URZ ;  /* 0x0000008036167890 */ /* 0x000fc4000fffe03f */
[----:B------:R-:W-:Y:S01]  /*1700*/  UMOV UR18, UR54 ;  /* 0x0000003600127c82 */ /* 0x000fe20008000000 */
[----:B------:R-:W-:Y:S01]  /*1710*/  UIADD3 UR26, UR54, 0xc0, URZ ;  /* 0x000000c0361a7890 */ /* 0x000fe2000fffe03f */
[----:B------:R-:W-:Y:S01]  /*1720*/  HGMMA.64x16x16.F32 R136, gdesc[UR16], RZ, !UPT, gsb0 ;  /* 0x00200000108879f0 */ /* 0x000fe2000c0008ff */
[----:B------:R-:W-:Y:S01]  /*1730*/  UMOV UR18, UR6 ;  /* 0x0000000600127c82 */ /* 0x000fe20008000000 */
[----:B------:R-:W-:Y:S01]  /*1740*/  UMOV UR19, 0x80000020 ;  /* 0x8000002000137882 */ /* 0x000fe20000000000 */
[----:B------:R-:W-:Y:S01]  /*1750*/  UMOV UR25, UR17 ;  /* 0x0000001100197c82 */ /* 0x000fe20008000000 */
[----:B------:R-:W-:Y:S01]  /*1760*/  UMOV UR27, 0x80000020 ;  /* 0x80000020001b7882 */ /* 0x000fe20000000000 */
[----:B------:R-:W-:Y:S01]  /*1770*/  UIADD3 UR30, UR54, 0x100, URZ ;  /* 0x00000100361e7890 */ /* 0x000fe2000fffe03f */
[----:B------:R-:W-:Y:S01]  /*1780*/  UMOV UR28, UR16 ;  /* 0x00000010001c7c82 */ /* 0x000fe20008000000 */
        /* <DEDUP_REMOVED lines=14> */
[----:B------:R-:W-:-:S02]  /*1870*/  UIADD3 UR10, UR16, 0x2, URZ ;  /* 0x00000002100a7890 */ /* 0x000fc4000fffe03f */
        /* <DEDUP_REMOVED lines=8> */
[----:B------:R-:W-:Y:S01]  /*1900*/  UMOV UR47, 0x80000020 ;  /* 0x80000020002f7882 */ /* 0x000fe20000000000 */
[----:B------:R-:W-:Y:S01]  /*1910*/  UIADD3 UR50, UR54, 0x2c2, URZ ;  /* 0x000002c236327890 */ /* 0x000fe2000fffe03f */
[----:B------:R-:W-:Y:S01]  /*1920*/  UMOV UR51, 0x80000020 ;  /* 0x8000002000337882 */ /* 0x000fe20000000000 */
[----:B------:R-:W-:Y:S01]  /*1930*/  UMOV UR55, 0x80000020 ;  /* 0x8000002000377882 */ /* 0x000fe20000000000 */
[----:B------:R-:W-:-:S02]  /*1940*/  WARPGROUP.DEPBAR.LE gsb0, 0x0 ;  /* 0x00008000000079c5 */ /* 0x000fc40000010000 */
[----:B------:R-:W-:-:S06]  /*1950*/  WARPGROUP.ARRIVE ;  /* 0x00000000000079c5 */ /* 0x000fcc0000000000 */
[----:B------:R-:W-:Y:S01]  /*1960*/  HGMMA.64x16x16.F32 R128, gdesc[UR16], RZ, !UPT, gsb0 ;  /* 0x00200000108079f0 */ /* 0x000fe2000c0008ff */
[----:B------:R-:W-:Y:S01]  /*1970*/  UIADD3 UR18, UR54, 0x280, URZ ;  /* 0x0000028036127890 */ /* 0x000fe2000fffe03f */
[----:B------:R-:W-:Y:S01]  /*1980*/  UMOV UR19, 0x80000020 ;  /* 0x8000002000137882 */ /* 0x000fe20000000000 */
[----:B------:R-:W-:Y:S02]  /*1990*/  WARPGROUP.DEPBAR.LE gsb0, 0x0 ;  /* 0x00008000000079c5 */ /* 0x000fe40000010000 */
[----:B------:R-:W-:-:S06]  /*19a0*/  WARPGROUP.ARRIVE ;  /* 0x00000000000079c5 */ /* 0x000fcc0000000000 */
[----:B------:R-:W-:Y:S01]  /*19b0*/  HGMMA.64x16x16.F32 R120, gdesc[UR20], RZ, !UPT, gsb0 ;  /* 0x00200000147879f0 */ /* 0x000fe2000c0008ff */
[----:B------:R-:W-:Y:S01]  /*19c0*/  UIADD3 UR22, UR54, 0x2c0, URZ ;  /* 0x000002c036167890 */ /* 0x000fe2000fffe03f */
[----:B------:R-:W-:Y:S01]  /*19d0*/  UMOV UR20, UR16 ;  /* 0x0000001000147c82 */ /* 0x000fe20008000000 */
[----:B------:R-:W-:Y:S01]  /*19e0*/  UMOV UR21, UR17 ;  /* 0x0000001100157c82 */ /* 0x000fe20008000000 */
        /* <DEDUP_REMOVED lines=27> */
[----:B------:R-:W-:Y:S01]  /*1ba0*/  UMOV UR5, 0x80000020 ;  /* 0x8000002000057882 */ /* 0x000fe20000000000 */
[----:B------:R-:W-:Y:S01]  /*1bb0*/  UMOV UR7, 0x80000020 ;  /* 0x8000002000077882 */ /* 0x000fe20000000000 */
[----:B------:R-:W-:Y:S01]  /*1bc0*/  UMOV UR44, UR4 ;  /* 0x00000004002c7c82 */ /* 0x000fe20008000000 */
[----:B------:R-:W-:Y:S02]  /*1bd0*/  UMOV UR45, UR5 ;  /* 0x00000005002d7c82 */ /* 0x000fe40008000000 */
[----:B------:R-:W-:Y:S01]  /*1be0*/  UMOV UR10, UR6 ;  /* 0x00000006000a7c82 */ /* 0x000fe20008000000 */
[----:B------:R-:W-:Y:S01]  /*1bf0*/  UIADD3 UR6, UR54, 0x2, URZ ;  /* 0x0000000236067890 */ /* 0x000fe2000fffe03f */
[----:B------:R-:W-:Y:S01]  /*1c00*/  UMOV UR48, UR4 ;  /* 0x0000000400307c82 */ /* 0x000fe20008000000 */
[----:B------:R-:W-:Y:S01]  /*1c10*/  UMOV UR49, UR5 ;  /* 0x0000000500317c82 */ /* 0x000fe20008000000 */
[----:B------:R-:W-:Y:S01]  /*1c20*/  UMOV UR52, UR4 ;  /* 0x0000000400347c82 */ /* 0x000fe20008000000 */
[----:B------:R-:W-:Y:S01]  /*1c30*/  UMOV UR53, UR5 ;  /* 0x0000000500357c82 */ /* 0x000fe20008000000 */
[----:B------:R-:W-:-:S02]  /*1c40*/  WARPGROUP.DEPBAR.LE gsb0, 0x0 ;  /* 0x00008000000079c5 */ /* 0x000fc40000010000 */
        /* <DEDUP_REMOVED lines=57> */
[----:B------:R-:W-:Y:S01]  /*1fe0*/  HGMMA.64x16x16.F32 R136, gdesc[UR4], R136, gsb0 ;  /* 0x00200000048879f0 */ /* 0x000fe20008000888 */
[----:B------:R-:W-:Y:S01]  /*1ff0*/  UMOV UR6, UR10 ;  /* 0x0000000a00067c82 */ /* 0x000fe20008000000 */
[----:B------:R-:W-:Y:S01]  /*2000*/  UMOV UR7, 0x80000020 ;  /* 0x8000002000077882 */ /* 0x000fe20000000000 */
[----:B------:R-:W-:Y:S01]  /*2010*/  UMOV UR10, UR14 ;  /* 0x0000000e000a7c82 */ /* 0x000fe20008000000 */
[----:B------:R-:W-:Y:S01]  /*2020*/  UMOV UR14, UR18 ;  /* 0x00000012000e7c82 */ /* 0x000fe20008000000 */
[----:B------:R-:W-:Y:S02]  /*2030*/  WARPGROUP.DEPBAR.LE gsb0, 0x0 ;  /* 0x00008000000079c5 */ /* 0x000fe40000010000 */
[----:B------:R-:W-:-:S06]  /*2040*/  WARPGROUP.ARRIVE ;  /* 0x00000000000079c5 */ /* 0x000fcc0000000000 */
[----:B------:R-:W-:Y:S01]  /*2050*/  HGMMA.64x16x16.F32 R128, gdesc[UR4], R128, gsb0 ;  /* 0x00200000048079f0 */ /* 0x000fe20008000880 */
[----:B------:R-:W-:Y:S01]  /*2060*/  UIADD3 UR6, UR54, 0x102, URZ ;  /* 0x0000010236067890 */ /* 0x000fe2000fffe03f */
[----:B------:R-:W-:-:S06]  /*2070*/  UMOV UR7, 0x80000020 ;  /* 0x8000002000077882 */ /* 0x000fcc0000000000 */
[----:B------:R-:W-:Y:S01]  /*2080*/  UMOV UR18, UR6 ;  /* 0x0000000600127c82 */ /* 0x000fe20008000000 */
[----:B------:R-:W-:Y:S01]  /*2090*/  UIADD3 UR6, UR54, 0x302, URZ ;  /* 0x0000030236067890 */ /* 0x000fe2000fffe03f */
[----:B------:R-:W-:Y:S02]  /*20a0*/  WARPGROUP.DEPBAR.LE gsb0, 0x0 ;  /* 0x00008000000079c5 */ /* 0x000fe40000010000 */
[----:B------:R-:W-:-:S06]  /*20b0*/  WARPGROUP.ARRIVE ;  /* 0x00000000000079c5 */ /* 0x000fcc0000000000 */
[----:B------:R-:W-:Y:S01]  /*20c0*/  HGMMA.64x16x16.F32 R120, gdesc[UR8], R120, gsb0 ;  /* 0x00200000087879f0 */ /* 0x000fe20008000878 */
[----:B------:R-:W-:Y:S02]  /*20d0*/  UIADD3 UR8, UR54, 0x342, URZ ;  /* 0x0000034236087890 */ /* 0x000fe4000fffe03f */
[----:B------:R-:W-:-:S03]  /*20e0*/  UIADD3 UR9, UR54, 0x382, URZ ;  /* 0x0000038236097890 */ /* 0x000fc6000fffe03f */
[----:B------:R-:W-:Y:S02]  /*20f0*/  UMOV UR54, UR6 ;  /* 0x0000000600367c82 */ /* 0x000fe40008000000 */
[----:B------:R-:W-:Y:S01]  /*2100*/  UMOV UR6, UR8 ;  /* 0x0000000800067c82 */ /* 0x000fe20008000000 */
[----:B------:R-:W-:Y:S02]  /*2110*/  WARPGROUP.DEPBAR.LE gsb0, 0x0 ;  /* 0x00008000000079c5 */ /* 0x000fe40000010000 */
[----:B------:R-:W-:-:S06]  /*2120*/  WARPGROUP.ARRIVE ;  /* 0x00000000000079c5 */ /* 0x000fcc0000000000 */
[----:B------:R-:W-:Y:S03]  /*2130*/  HGMMA.64x16x16.F32 R112, gdesc[UR12], R112, gsb0 ;  /* 0x002000000c7079f0 */ /* 0x000fe60008000870 */
        /* <DEDUP_REMOVED lines=29> */
[----:B------:R-:W-:Y:S01]  /*2310*/  HGMMA.64x16x16.F32 R32, gdesc[UR4], R32, gsb0 ;  /* 0x00200000042079f0 */ /* 0x000fe20008000820 */
[----:B------:R-:W-:Y:S01]  /*2320*/  UMOV UR6, UR9 ;  /* 0x0000000900067c82 */ /* 0x000fe20008000000 */
[----:B------:R-:W-:Y:S01]  /*2330*/  UMOV UR7, 0x80000020 ;  /* 0x8000002000077882 */ /* 0x000fe20000000000 */
[----:B------:R-:W-:Y:S02]  /*2340*/  WARPGROUP.DEPBAR.LE gsb0, 0x0 ;  /* 0x00008000000079c5 */ /* 0x000fe40000010000 */
[----:B------:R-:W-:-:S06]  /*2350*/  WARPGROUP.ARRIVE ;  /* 0x00000000000079c5 */ /* 0x000fcc0000000000 */
[----:B------:R-:W-:Y:S03]  /*2360*/  HGMMA.64x16x16.F32 R24, gdesc[UR4], R24, gsb0 ;  /* 0x00200000041879f0 */ /* 0x000fe60008000818 */
[----:B------:R-:W-:Y:S02]  /*2370*/  WARPGROUP.DEPBAR.LE gsb0, 0x0 ;  /* 0x00008000000079c5 */ /* 0x000fe40000010000 */
[----:B------:R-:W-:Y:S05]  /*2380*/  @!P1 BRA `(.L_x_23) ;  /* 0x0000000c00d09947 */ /* 0x000fea0003800000 */
[----:B------:R-:W-:Y:S01]  /*2390*/  UIADD3 UR4, UR36, 0x1, URZ ;  /* 0x0000000124047890 */ /* 0x000fe2000fffe03f */
[----:B------:R-:W-:Y:S02]  /*23a0*/  IMAD.MOV.U32 R3, RZ, RZ, R0 ;  /* 0x000000ffff037224 */ /* 0x000fe400078e0000 */
[----:B01----:R-:W-:Y:S01]  /*23b0*/  IMAD.U32 R4, RZ, RZ, UR36 ;  /* 0x00000024ff047e24 */ /* 0x003fe2000f8e00ff */
[----:B------:R-:W-:-:S04]  /*23c0*/  UISETP.NE.AND UP0, UPT, UR4, 0x9, UPT ;  /* 0x000000090400788c */ /* 0x000fc8000bf05270 */
[----:B------:R-:W-:Y:S02]  /*23d0*/  USEL UR5, URZ, 0x1, UP0 ;  /* 0x000000013f057887 */ /* 0x000fe40008000000 */
[----:B------:R-:W-:Y:S02]  /*23e0*/  USEL UR4, UR4, URZ, UP0 ;  /* 0x0000003f04047287 */ /* 0x000fe40008000000 */
[----:B------:R-:W-:-:S06]  /*23f0*/  ULOP3.LUT UR5, UR38, UR5, URZ, 0x3c, !UPT ;  /* 0x0000000526057292 */ /* 0x000fcc000f8e3c3f */
[----:B------:R-:W-:-:S07]  /*2400*/  IMAD.U32 R7, RZ, RZ, UR5 ;  /* 0x00000005ff077e24 */ /* 0x000fce000f8e00ff */
.L_x_30:
[----:B------:R-:W-:Y:S05]  /*2410*/  @!P0 BRA `(.L_x_24) ;  /* 0x0000000000048947 */ /* 0x000fea0003800000 */
[----:B------:R-:W-:Y:S01]  /*2420*/  BPT.TRAP 0x1 ;  /* 0x000000040000795c */ /* 0x000fe20000300000 */
.L_x_24:
[----:B------:R-:W-:Y:S01]  /*2430*/  ULEA UR5, UR4, UR37, 0x3 ;  /* 0x0000002504057291 */ /* 0x000fe2000f8e183f */
[----:B------:R-:W-:-:S08]  /*2440*/  SHF.L.U32 R5, R7, 0x1f, RZ ;  /* 0x0000001f07057819 */ /* 0x000fd000000006ff */
[----:B------:R0:W1:Y:S01]  /*2450*/  SYNCS.PHASECHK.TRANS64.TRYWAIT P1, [UR5], R5 ;  /* 0x00000005ff0075a7 */ /* 0x0000620008020145 */
[----:B------:R-:W-:Y:S05]  /*2460*/  @!P0 BRA `(.L_x_25) ;  /* 0x0000000000048947 */ /* 0x000fea0003800000 */
[----:B------:R-:W-:Y:S01]  /*2470*/  BPT.TRAP 0x1 ;  /* 0x000000040000795c */ /* 0x000fe20000300000 */
.L_x_25:
[----:B-1----:R-:W-:Y:S05]  /*2480*/  @P1 BRA `(.L_x_26) ;  /* 0x0000000000081947 */ /* 0x002fea0003800000 */
[----:B------:R-:W1:Y:S02]  /*2490*/  SYNCS.PHASECHK.TRANS64.TRYWAIT P1, [UR5], R5 ;  /* 0x00000005ff0075a7 */ /* 0x000e640008020145 */
[----:B-1----:R-:W-:Y:S05]  /*24a0*/  @!P1 BRA `(.L_x_27) ;  /* 0x000000ac00309947 */ /* 0x002fea0003800000 */
.L_x_26:
[----:B------:R-:W-:Y:S01]  /*24b0*/  UIMAD UR6, UR4, 0x3c0, UR57 ;  /* 0x000003c0040678a4 */ /* 0x000fe2000f8e0239 */
[----:B------:R-:W-:Y:S01]  /*24c0*/  WARPGROUP.ARRIVE ;  /* 0x00000000000079c5 */ /* 0x000fe20000000000 */
[----:B------:R-:W-:Y:S01]  /*24d0*/  ULEA UR8, UR4, UR56, 0x9 ;  /* 0x0000003804087291 */ /* 0x000fe2000f8e483f */
[----:B------:R-:W-:Y:S01]  /*24e0*/  UMOV UR9, 0x80000020 ;  /* 0x8000002000097882 */ /* 0x000fe20000000000 */
[----:B------:R-:W-:Y:S01]  /*24f0*/  UMOV UR11, 0x80000020 ;  /* 0x80000020000b7882 */ /* 0x000fe20000000000 */
[----:B------:R-:W-:Y:S02]  /*2500*/  UIADD3 UR14, UR6, 0x40, URZ ;  /* 0x00000040060e7890 */ /* 0x000fe4000fffe03f */
[----:B------:R-:W-:Y:S02]  /*2510*/  UMOV UR10, UR6 ;  /* 0x00000006000a7c82 */ /* 0x000fe40008000000 */
[----:B------:R-:W-:Y:S01]  /*2520*/  UMOV UR12, UR8 ;  /* 0x00000008000c7c82 */ /* 0x000fe20008000000 */
[----:B------:R-:W-:Y:S01]  /*2530*/  UMOV UR13, UR9 ;  /* 0x00000009000d7c82 */ /* 0x000fe20008000000 */
[----:B------:R-:W-:Y:S01]  /*2540*/  HGMMA.64x16x16.F32 R136, gdesc[UR8], R136, gsb0 ;  /* 0x00200000088879f0 */ /* 0x000fe20008000888 */
[----:B------:R-:W-:Y:S01]  /*2550*/  UMOV UR15, 0x80000020 ;  /* 0x80000020000f7882 */ /* 0x000fe20000000000 */
[----:B------:R-:W-:-:S02]  /*2560*/  UIADD3 UR5, UR6, 0x80, URZ ;  /* 0x0000008006057890 */ /* 0x000fc4000fffe03f */
[----:B------:R-:W-:Y:S02]  /*2570*/  UIADD3 UR7, UR6, 0xc0, URZ ;  /* 0x000000c006077890 */ /* 0x000fe4000fffe03f */
[----:B------:R-:W-:Y:S02]  /*2580*/  UIADD3 UR10, UR6, 0x100, URZ ;  /* 0x00000100060a7890 */ /* 0x000fe4000fffe03f */
[----:B------:R-:W-:Y:S02]  /*2590*/  UIADD3 UR11, UR6, 0x140, URZ ;  /* 0x00000140060b7890 */ /* 0x000fe4000fffe03f */
[----:B------:R-:W-:Y:S01]  /*25a0*/  UIADD3 UR16, UR6, 0x340, URZ ;  /* 0x0000034006107890 */ /* 0x000fe2000fffe03f */
[----:B------:R-:W-:Y:S02]  /*25b0*/  WARPGROUP.DEPBAR.LE gsb0, 0x0 ;  /* 0x00008000000079c5 */ /* 0x000fe40000010000 */
[----:B------:R-:W-:-:S06]  /*25c0*/  WARPGROUP.ARRIVE ;  /* 0x00000000000079c5 */ /* 0x000fcc0000000000 */
[----:B------:R-:W-:Y:S01]  /*25d0*/  HGMMA.64x16x16.F32 R128, gdesc[UR12], R128, gsb0 ;  /* 0x002000000c8079f0 */ /* 0x000fe20008000880 */
[----:B------:R-:W-:Y:S01]  /*25e0*/  UMOV UR12, UR8 ;  /* 0x00000008000c7c82 */ /* 0x000fe20008000000 */
[----:B------:R-:W-:Y:S01]  /*25f0*/  UMOV UR13, UR9 ;  /* 0x00000009000d7c82 */ /* 0x000fe20008000000 */
[----:B------:R-:W-:Y:S01]  /*2600*/  UMOV UR14, UR5 ;  /* 0x00000005000e7c82 */ /* 0x000fe20008000000 */
[----:B------:R-:W-:Y:S01]  /*2610*/  UMOV UR15, 0x80000020 ;  /* 0x80000020000f7882 */ /* 0x000fe20000000000 */
        /* <DEDUP_REMOVED lines=56> */
[----:B------:R-:W-:Y:S01]  /*29a0*/  UMOV UR11, 0x80000020 ;  /* 0x80000020000b7882 */ /* 0x000fe20000000000 */
        /* <DEDUP_REMOVED lines=19> */
[----:B------:R-:W-:Y:S02]  /*2ae0*/  UIADD3 UR12, UR6, 0x2, URZ ;  /* 0x00000002060c7890 */ /* 0x000fe4000fffe03f */
[----:B------:R-:W-:Y:S01]  /*2af0*/  UIADD3 UR13, UR6, 0x42, URZ ;  /* 0x00000042060d7890 */ /* 0x000fe2000fffe03f */
[----:B------:R-:W-:Y:S02]  /*2b00*/  WARPGROUP.DEPBAR.LE gsb0, 0x0 ;  /* 0x00008000000079c5 */ /* 0x000fe40000010000 */
[----:B------:R-:W-:-:S06]  /*2b10*/  WARPGROUP.ARRIVE ;  /* 0x00000000000079c5 */ /* 0x000fcc0000000000 */
[----:B------:R-:W-:Y:S01]  /*2b20*/  HGMMA.64x16x16.F32 R40, gdesc[UR8], R40, gsb0 ;  /* 0x00200000082879f0 */ /* 0x000fe20008000828 */
[----:B------:R-:W-:Y:S01]  /*2b30*/  UMOV UR10, UR16 ;  /* 0x00000010000a7c82 */ /* 0x000fe20008000000 */
[----:B------:R-:W-:Y:S01]  /*2b40*/  UMOV UR11, 0x80000020 ;  /* 0x80000020000b7882 */ /* 0x000fe20000000000 */
[----:B------:R-:W-:Y:S02]  /*2b50*/  WARPGROUP.DEPBAR.LE gsb0, 0x0 ;  /* 0x00008000000079c5 */ /* 0x000fe40000010000 */
[----:B------:R-:W-:-:S06]  /*2b60*/  WARPGROUP.ARRIVE ;  /* 0x00000000000079c5 */ /* 0x000fcc0000000000 */
[----:B------:R-:W-:Y:S01]  /*2b70*/  HGMMA.64x16x16.F32 R32, gdesc[UR8], R32, gsb0 ;  /* 0x00200000082079f0 */ /* 0x000fe20008000820 */
[----:B------:R-:W-:Y:S01]  /*2b80*/  UMOV UR10, UR5 ;  /* 0x00000005000a7c82 */ /* 0x000fe20008000000 */
[----:B------:R-:W-:Y:S01]  /*2b90*/  UMOV UR11, 0x80000020 ;  /* 0x80000020000b7882 */ /* 0x000fe20000000000 */
[----:B------:R-:W-:Y:S01]  /*2ba0*/  UIADD3 UR5, UR6, 0x82, URZ ;  /* 0x0000008206057890 */ /* 0x000fe2000fffe03f */
[----:B------:R-:W-:Y:S02]  /*2bb0*/  WARPGROUP.DEPBAR.LE gsb0, 0x0 ;  /* 0x00008000000079c5 */ /* 0x000fe40000010000 */
[----:B------:R-:W-:-:S06]  /*2bc0*/  WARPGROUP.ARRIVE ;  /* 0x00000000000079c5 */ /* 0x000fcc0000000000 */
[----:B------:R-:W-:Y:S01]  /*2bd0*/  HGMMA.64x16x16.F32 R24, gdesc[UR8], R24, gsb0 ;  /* 0x00200000081879f0 */ /* 0x000fe20008000818 */
[----:B------:R-:W-:Y:S01]  /*2be0*/  UMOV UR8, UR7 ;  /* 0x0000000700087c82 */ /* 0x000fe20008000000 */
[----:B------:R-:W-:Y:S01]  /*2bf0*/  UMOV UR9, 0x80000020 ;  /* 0x8000002000097882 */ /* 0x000fe20000000000 */
[----:B------:R-:W-:Y:S01]  /*2c00*/  UMOV UR10, UR12 ;  /* 0x0000000c000a7c82 */ /* 0x000fe20008000000 */
[----:B------:R-:W-:Y:S01]  /*2c10*/  UMOV UR11, 0x80000020 ;  /* 0x80000020000b7882 */ /* 0x000fe20000000000 */
        /* <DEDUP_REMOVED lines=87> */
[----:B------:R-:W-:Y:S01]  /*3190*/  BPT.TRAP 0x1 ;  /* 0x000000040000795c */ /* 0x000fe20000300000 */
.L_x_28:
[----:B------:R-:W-:-:S13]  /*31a0*/  ISETP.NE.AND P1, PT, R23, RZ, PT ;  /* 0x000000ff1700720c */ /* 0x000fda0003f25270 */
[----:B01----:R-:W-:-:S05]  /*31b0*/  @P1 LEA R5, R4, UR37, 0x3 ;  /* 0x0000002504051c11 */ /* 0x003fca000f8e18ff */
[----:B------:R-:W-:-:S05]  /*31c0*/  @P1 VIADD R5, R5, 0x48 ;  /* 0x0000004805051836 */ /* 0x000fca0000000000 */
[----:B------:R-:W-:-:S04]  /*31d0*/  @P1 PRMT R5, R22, 0x654, R5 ;  /* 0x0000065416051816 */ /* 0x000fc80000000005 */
[----:B------:R0:W-:Y:S01]  /*31e0*/  @P1 SYNCS.ARRIVE.TRANS64.RED.A1T0 RZ, [R5+URZ], RZ ;  /* 0x000000ff05ff19a7 */ /* 0x0001e2000810043f */
[----:B------:R-:W-:-:S13]  /*31f0*/  ISETP.GT.U32.AND P1, PT, R19, 0x1, PT ;  /* 0x000000011300780c */ /* 0x000fda0003f24070 */
[----:B0-----:R-:W-:Y:S05]  /*3200*/  @P1 BRA `(.L_x_29) ;  /* 0x0000000000041947 */ /* 0x001fea0003800000 */
[----:B------:R-:W-:Y:S01]  /*3210*/  BPT.TRAP 0x1 ;  /* 0x000000040000795c */ /* 0x000fe20000300000 */
.L_x_29:
[----:B------:R-:W-:Y:S01]  /*3220*/  UIADD3 UR4, UR4, 0x1, URZ ;  /* 0x0000000104047890 */ /* 0x000fe2000fffe03f */
[C---:B------:R-:W-:Y:S01]  /*3230*/  ISETP.GT.AND P2, PT, R3.reuse, 0x1, PT ;  /* 0x000000010300780c */ /* 0x040fe20003f44270 */
[----:B------:R-:W-:Y:S02]  /*3240*/  VIADD R4, R4, 0x1 ;  /* 0x0000000104047836 */ /* 0x000fe40000000000 */
[----:B------:R-:W-:Y:S01]  /*3250*/  UISETP.NE.AND UP0, UPT, UR4, 0x9, UPT ;  /* 0x000000090400788c */ /* 0x000fe2000bf05270 */
[----:B------:R-:W-:Y:S02]  /*3260*/  VIADD R3, R3, 0xffffffff ;  /* 0xffffffff03037836 */ /* 0x000fe40000000000 */
[C---:B------:R-:W-:Y:S01]  /*3270*/  ISETP.NE.AND P1, PT, R4.reuse, 0x9, PT ;  /* 0x000000090400780c */ /* 0x040fe20003f25270 */
[----:B------:R-:W-:Y:S02]  /*3280*/  USEL UR5, URZ, 0x1, UP0 ;  /* 0x000000013f057887 */ /* 0x000fe40008000000 */
[----:B------:R-:W-:Y:S01]  /*3290*/  USEL UR4, UR4, URZ, UP0 ;  /* 0x0000003f04047287 */ /* 0x000fe20008000000 */
[----:B------:R-:W-:-:S03]  /*32a0*/  SEL R4, R4, RZ, P1 ;  /* 0x000000ff04047207 */ /* 0x000fc60000800000 */
[----:B------:R-:W-:Y:S01]  /*32b0*/  LOP3.LUT R7, R7, UR5, RZ, 0x3c, !PT ;  /* 0x0000000507077c12 */ /* 0x000fe2000f8e3cff */
[----:B------:R-:W-:Y:S07]  /*32c0*/  @P2 BRA `(.L_x_30) ;  /* 0xfffffff000502947 */ /* 0x000fee000383ffff */
.L_x_23:
[----:B------:R-:W2:Y:S02]  /*32d0*/  LDC R3, c[0x0][0x28c] ;  /* 0x0000a300ff037b82 */ /* 0x000ea40000000800 */
[----:B--2---:R-:W-:-:S13]  /*32e0*/  ISETP.GE.AND P1, PT, R3, 0x1, PT ;  /* 0x000000010300780c */ /* 0x004fda0003f26270 */
[----:B------:R-:W-:Y:S05]  /*32f0*/  @!P1 BRA `(.L_x_31) ;  /* 0x0000000000389947 */ /* 0x000fea0003800000 */
[----:B------:R-:W-:Y:S05]  /*3300*/  @!P0 BRA `(.L_x_32) ;  /* 0x0000000000048947 */ /* 0x000fea0003800000 */
[----:B------:R-:W-:Y:S01]  /*3310*/  BPT.TRAP 0x1 ;  /* 0x000000040000795c */ /* 0x000fe20000300000 */
.L_x_32:
[----:B------:R-:W-:-:S13]  /*3320*/  ISETP.NE.AND P0, PT, R23, RZ, PT ;  /* 0x000000ff1700720c */ /* 0x000fda0003f05270 */
[----:B------:R-:W-:-:S04]  /*3330*/  @P0 VIADD R0, R0, UR36 ;  /* 0x0000002400000c36 */ /* 0x000fc80008000000 */
[----:B01----:R-:W-:-:S05]  /*3340*/  @P0 IMAD.WIDE.U32 R4, R0, 0x38e38e39, RZ ;  /* 0x38e38e3900040825 */ /* 0x003fca00078e00ff */
[----:B------:R-:W-:-:S05]  /*3350*/  @P0 SHF.R.U32.HI R5, RZ, 0x1, R5 ;  /* 0x00000001ff050819 */ /* 0x000fca0000011605 */
[----:B------:R-:W-:-:S05]  /*3360*/  @P0 IMAD R0, R5, -0x9, R0 ;  /* 0xfffffff705000824 */ /* 0x000fca00078e0200 */
[----:B------:R-:W-:-:S05]  /*3370*/  @P0 LEA R0, R0, UR37, 0x3 ;  /* 0x0000002500000c11 */ /* 0x000fca000f8e18ff */
[----:B------:R-:W-:-:S05]  /*3380*/  @P0 VIADD R3, R0, 0x48 ;  /* 0x0000004800030836 */ /* 0x000fca0000000000 */
[----:B------:R-:W-:-:S04]  /*3390*/  @P0 PRMT R3, R22, 0x654, R3 ;  /* 0x0000065416030816 */ /* 0x000fc80000000003 */
[----:B------:R2:W-:Y:S01]  /*33a0*/  @P0 SYNCS.ARRIVE.TRANS64.RED.A1T0 RZ, [R3+URZ], RZ ;  /* 0x000000ff03ff09a7 */ /* 0x0005e2000810043f */
[----:B------:R-:W-:-:S13]  /*33b0*/  ISETP.GT.U32.AND P0, PT, R19, 0x1, PT ;  /* 0x000000011300780c */ /* 0x000fda0003f04070 */
[----:B--2---:R-:W-:Y:S05]  /*33c0*/  @P0 BRA `(.L_x_31) ;  /* 0x0000000000040947 */ /* 0x004fea0003800000 */
[----:B------:R-:W-:Y:S01]  /*33d0*/  BPT.TRAP 0x1 ;  /* 0x000000040000795c */ /* 0x000fe20000300000 */
.L_x_31:
[----:B------:R-:W2:Y:S01]  /*33e0*/  LDC R7, c[0x0][0x288] ;  /* 0x0000a200ff077b82 */ /* 0x000ea20000000800 */
[--C-:B------:R-:W-:Y:S01]  /*33f0*/  SHF.R.U32.HI R0, RZ, 0x2, R18.reuse ;  /* 0x00000002ff007819 */ /* 0x100fe20000011612 */
[----:B------:R-:W-:Y:S01]  /*3400*/  IMAD R9, R149, 0xf0, RZ ;  /* 0x000000f095097824 */ /* 0x000fe200078e02ff */
[----:B01----:R-:W-:Y:S01]  /*3410*/  SHF.R.U32.HI R5, RZ, 0x7, R18 ;  /* 0x00000007ff057819 */ /* 0x003fe20000011612 */
[----:B------:R-:W-:Y:S01]  /*3420*/  UIADD3 UR36, UR39, UR36, URZ ;  /* 0x0000002427247290 */ /* 0x000fe2000fffe03f */
[----:B------:R-:W-:Y:S01]  /*3430*/  LOP3.LUT R3, R0, 0x7, RZ, 0xc0, !PT ;  /* 0x0000000700037812 */ /* 0x000fe200078ec0ff */
[----:B------:R-:W-:Y:S01]  /*3440*/  IMAD.SHL.U32 R11, R148, 0x80, RZ ;  /* 0x00000080940b7824 */ /* 0x000fe200078e00ff */
[C---:B------:R-:W-:Y:S01]  /*3450*/  LOP3.LUT R4, R18.reuse, 0x60, RZ, 0xc0, !PT ;  /* 0x0000006012047812 */ /* 0x040fe200078ec0ff */
[----:B------:R-:W-:Y:S01]  /*3460*/  UISETP.GT.U32.AND UP0, UPT, UR36, 0x8, UPT ;  /* 0x000000082400788c */ /* 0x000fe2000bf04070 */
[----:B------:R-:W-:Y:S01]  /*3470*/  LOP3.LUT R0, R5, 0x1, RZ, 0xc0, !PT ;  /* 0x0000000105007812 */ /* 0x000fe200078ec0ff */
[C---:B------:R-:W-:Y:S01]  /*3480*/  IMAD.SHL.U32 R12, R18.reuse, 0x2, RZ ;  /* 0x00000002120c7824 */ /* 0x040fe200078e00ff */
[----:B------:R-:W-:Y:S01]  /*3490*/  SHF.R.U32.HI R6, RZ, 0x1, R4 ;  /* 0x00000001ff067819 */ /* 0x000fe20000011604 */
[----:B------:R-:W-:Y:S01]  /*34a0*/  ULDC UR7, c[0x0][0x284] ;  /* 0x0000a10000077ab9 */ /* 0x000fe20000000800 */
[----:B------:R-:W-:Y:S01]  /*34b0*/  LOP3.LUT R4, R18, 0x3, RZ, 0xc0, !PT ;  /* 0x0000000312047812 */ /* 0x000fe200078ec0ff */
[----:B------:R-:W-:Y:S01]  /*34c0*/  IMAD.SHL.U32 R8, R0, 0x40, RZ ;  /* 0x0000004000087824 */ /* 0x000fe200078e00ff */
[----:B------:R-:W-:Y:S01]  /*34d0*/  UISETP.LT.U32.AND UP0, UPT, UR39, 0x9, UP0 ;  /* 0x000000092700788c */ /* 0x000fe20008701070 */
[----:B------:R-:W-:Y:S01]  /*34e0*/  SHF.R.S32.HI R151, RZ, 0x1f, R147 ;  /* 0x0000001fff977819 */ /* 0x000fe20000011493 */
[----:B------:R-:W-:Y:S01]  /*34f0*/  UISETP.GE.U32.AND UP1, UPT, UR39, 0x9, UPT ;  /* 0x000000092700788c */ /* 0x000fe2000bf26070 */
[--C-:B------:R-:W-:Y:S01]  /*3500*/  IADD3 R5, RZ, -R6, -R3.reuse ;  /* 0x80000006ff057210 */ /* 0x100fe20007ffe803 */
[----:B------:R-:W-:Y:S01]  /*3510*/  ULDC.64 UR8, c[0x0][0x5d0] ;  /* 0x0001740000087ab9 */ /* 0x000fe20000000a00 */
[C---:B------:R-:W-:Y:S01]  /*3520*/  LOP3.LUT R12, R9.reuse, 0x6, R12, 0xf8, !PT ;  /* 0x00000006090c7812 */ /* 0x040fe200078ef80c */
[----:B------:R-:W-:Y:S01]  /*3530*/  UIMAD.WIDE.U32 UR4, UR36, 0x38e38e39, URZ ;  /* 0x38e38e39240478a5 */ /* 0x000fe2000f8e003f */
[----:B------:R-:W-:Y:S01]  /*3540*/  LOP3.LUT R3, R8, 0x40, R3, 0xe2, !PT ;  /* 0x0000004008037812 */ /* 0x000fe200078ee203 */
[----:B------:R-:W-:Y:S01]  /*3550*/  USEL UR6, URZ, 0x1, !UP0 ;  /* 0x000000013f067887 */ /* 0x000fe2000c000000 */
[----:B--2---:R-:W-:Y:S01]  /*3560*/  ISETP.GE.AND P0, PT, R9, R7, PT ;  /* 0x000000070900720c */ /* 0x004fe20003f06270 */
[----:B------:R-:W-:Y:S01]  /*3570*/  IMAD R8, R4, -0x2, R7 ;  /* 0xfffffffe04087824 */ /* 0x000fe200078e0207 */
[----:B------:R-:W-:Y:S01]  /*3580*/  SHF.R.S32.HI R13, RZ, 0x1f, R12 ;  /* 0x0000001fff0d7819 */ /* 0x000fe2000001140c */
[----:B------:R-:W-:Y:S01]  /*3590*/  IMAD R4, R151, UR8, RZ ;  /* 0x0000000897047c24 */ /* 0x000fe2000f8e02ff */
[----:B------:R-:W-:Y:S01]  /*35a0*/  ISETP.GE.OR P0, PT, R11, UR7, P0 ;  /* 0x000000070b007c0c */ /* 0x000fe20008706670 */
[----:B------:R-:W-:Y:S01]  /*35b0*/  IMAD.WIDE R148, R148, 0x80, RZ ;  /* 0x0000008094947825 */ /* 0x000fe200078e02ff */
[----:B------:R-:W-:-:S02]  /*35c0*/  USHF.R.U32.HI UR4, URZ, 0x1, UR5 ;  /* 0x000000013f047899 */ /* 0x000fc40008011605 */
[----:B------:R-:W-:Y:S01]  /*35d0*/  ULOP3.LUT UR38, UR38, UR6, URZ, 0x3c, !UPT ;  /* 0x0000000626267292 */ /* 0x000fe2000f8e3c3f */
[----:B------:R-:W-:Y:S01]  /*35e0*/  IMAD R0, R0, -0x40, R5 ;  /* 0xffffffc000007824 */ /* 0x000fe200078e0205 */
[----:B------:R-:W-:Y:S01]  /*35f0*/  LOP3.LUT R163, R148, R3, R6, 0xfe, !PT ;  /* 0x0000000394a37212 */ /* 0x000fe200078efe06 */
[C---:B------:R-:W-:Y:S01]  /*3600*/  IMAD R7, R147.reuse, UR9, R4 ;  /* 0x0000000993077c24 */ /* 0x040fe2000f8e0204 */
[----:B------:R-:W-:Y:S01]  /*3610*/  UIMAD UR36, UR4, -0x9, UR36 ;  /* 0xfffffff7042478a4 */ /* 0x000fe2000f8e0224 */
[----:B------:R-:W-:Y:S01]  /*3620*/  IMAD.WIDE.U32 R4, R147, UR8, R12 ;  /* 0x0000000893047c25 */ /* 0x000fe2000f8e000c */
[----:B------:R-:W-:Y:S01]  /*3630*/  @UP1 ULOP3.LUT UR38, UR38, 0x1, UR4, 0x78, !UPT ;  /* 0x0000000126261892 */ /* 0x000fe2000f8e7804 */
[----:B------:R-:W-:Y:S02]  /*3640*/  IADD3 R3, -R11, UR7, R0 ;  /* 0x000000070b037c10 */ /* 0x000fe4000fffe100 */
[----:B------:R-:W-:Y:S02]  /*3650*/  IMAD.IADD R7, R5, 0x1, R7 ;  /* 0x0000000105077824 */ /* 0x000fe400078e0207 */
[----:B------:R-:W-:-:S02]  /*3660*/  IMAD.IADD R8, R8, 0x1, -R9 ;  /* 0x0000000108087824 */ /* 0x000fc400078e0a09 */
[----:B------:R-:W-:Y:S02]  /*3670*/  IMAD.MOV.U32 R0, RZ, RZ, -0x1 ;  /* 0xffffffffff007424 */ /* 0x000fe400078e00ff */
[----:B------:R-:W-:Y:S01]  /*3680*/  IMAD.MOV.U32 R6, RZ, RZ, R4 ;  /* 0x000000ffff067224 */ /* 0x000fe200078e0004 */
[----:B------:R-:W-:Y:S06]  /*3690*/  @P0 BRA `(.L_x_33) ;  /* 0x0000007800dc0947 */ /* 0x000fec0003800000 */
[----:B------:R-:W0:Y:S01]  /*36a0*/  LDC.64 R4, c[0x0][0x5c8] ;  /* 0x00017200ff047b82 */ /* 0x000e220000000a00 */
[----:B-----5:R-:W-:Y:S01]  /*36b0*/  FSETP.NEU.AND P0, PT, R145, RZ, PT ;  /* 0x000000ff9100720b */ /* 0x020fe20003f0d000 */
[----:B------:R-:W-:Y:S01]  /*36c0*/  BSSY B0, `(.L_x_33) ;  /* 0x00007b4000007945 */ /* 0x000fe20003800000 */
[----:B------:R-:W-:-:S04]  /*36d0*/  ISETP.GT.AND P1, PT, R8, RZ, PT ;  /* 0x000000ff0800720c */ /* 0x000fc80003f24270 */
[----:B------:R-:W-:Y:S01]  /*36e0*/  ISETP.GT.AND P2, PT, R3, RZ, P1 ;  /* 0x000000ff0300720c */ /* 0x000fe20000f44270 */
[-C--:B0-----:R-:W-:Y:S02]  /*36f0*/  IMAD R10, R149, R4.reuse, RZ ;  /* 0x00000004950a7224 */ /* 0x081fe400078e02ff */
[----:B------:R-:W-:-:S04]  /*3700*/  IMAD.WIDE.U32 R6, R163, R4, R6 ;  /* 0x00000004a3067225 */ /* 0x000fc800078e0006 */
[----:B------:R-:W-:-:S04]  /*3710*/  IMAD R9, R163, R5, R10 ;  /* 0x00000005a3097224 */ /* 0x000fc800078e020a */
[----:B------:R-:W-:Y:S01]  /*3720*/  IMAD.IADD R9, R7, 0x1, R9 ;  /* 0x0000000107097824 */ /* 0x000fe200078e0209 */
[----:B------:R-:W-:Y:S06]  /*3730*/  @!P0 BRA `(.L_x_34) ;  /* 0x0000005000588947 */ /* 0x000fec0003800000 */
[----:B------:R-:W0:Y:S01]  /*3740*/  LDC.64 R20, c[0x0][0x5b8] ;  /* 0x00016e00ff147b82 */ /* 0x000e220000000a00 */
[----:B------:R-:W-:-:S07]  /*3750*/  ULDC.64 UR4, c[0x0][0x5c0] ;  /* 0x0001700000047ab9 */ /* 0x000fce0000000a00 */
[----:B------:R-:W1:Y:S08]  /*3760*/  LDC.64 R160, c[0x0][0x5b0] ;  /* 0x00016c00ffa07b82 */ /* 0x000e700000000a00 */
[----:B------:R-:W2:Y:S01]  /*3770*/  LDC.64 R14, c[0x0][0x5a8] ;  /* 0x00016a00ff0e7b82 */ /* 0x000ea20000000a00 */
[-C--:B0-----:R-:W-:Y:S02]  /*3780*/  IMAD R10, R151, R20.reuse, RZ ;  /* 0x00000014970a7224 */ /* 0x081fe400078e02ff */
[----:B------:R-:W-:-:S04]  /*3790*/  IMAD.WIDE.U32 R154, R147, R20, R12 ;  /* 0x00000014939a7225 */ /* 0x000fc800078e000c */
[----:B------:R-:W-:Y:S02]  /*37a0*/  IMAD R157, R147, R21, R10 ;  /* 0x00000015939d7224 */ /* 0x000fe400078e020a */
[----:B-1----:R-:W-:Y:S02]  /*37b0*/  IMAD R148, R149, R160, RZ ;  /* 0x000000a095947224 */ /* 0x002fe400078e02ff */
[----:B------:R-:W-:Y:S02]  /*37c0*/  IMAD.IADD R149, R155, 0x1, R157 ;  /* 0x000000019b957824 */ /* 0x000fe400078e029d */
[----:B------:R-:W-:Y:S02]  /*37d0*/  IMAD R159, R163, R161, R148 ;  /* 0x000000a1a39f7224 */ /* 0x000fe400078e0294 */
[----:B------:R-:W-:-:S04]  /*37e0*/  IMAD.MOV.U32 R148, RZ, RZ, R154 ;  /* 0x000000ffff947224 */ /* 0x000fc800078e009a */
[----:B------:R-:W-:-:S04]  /*37f0*/  IMAD.WIDE.U32 R10, R163, R160, R148 ;  /* 0x000000a0a30a7225 */ /* 0x000fc800078e0094 */
[----:B------:R-:W-:Y:S01]  /*3800*/  IMAD.IADD R7, R11, 0x1, R159 ;  /* 0x000000010b077824 */ /* 0x000fe200078e029f */
[----:B--2---:R-:W-:-:S04]  /*3810*/  LEA R150, P0, R10, R14, 0x1 ;  /* 0x0000000e0a967211 */ /* 0x004fc800078008ff */
[----:B------:R-:W-:-:S05]  /*3820*/  LEA.HI.X R151, R10, R15, R7, 0x1, P0 ;  /* 0x0000000f0a977211 */ /* 0x000fca00000f0c07 */
[----:B------:R0:W2:Y:S01]  /*3830*/  @P2 LDG.E.LTC128B.U16 R21, desc[UR58][R150.64] ;  /* 0x0000003a96152981 */ /* 0x0000a2000c1e1520 */
[----:B------:R-:W-:Y:S01]  /*3840*/  IMAD.WIDE.U32 R152, R163, R160, R12 ;  /* 0x000000a0a3987225 */ /* 0x000fe200078e000c */
[----:B------:R-:W-:Y:S03]  /*3850*/  BSSY B1, `(.L_x_35) ;  /* 0x0000013000017945 */ /* 0x000fe60003800000 */
[----:B------:R-:W-:Y:S02]  /*3860*/  IMAD.IADD R153, R159, 0x1, R153 ;  /* 0x000000019f997824 */ /* 0x000fe400078e0299 */
[----:B------:R-:W-:Y:S01]  /*3870*/  IMAD.WIDE.U32 R152, R147, R20, R152 ;  /* 0x0000001493987225 */ /* 0x000fe200078e0098 */
[----:B0-----:R-:W-:-:S03]  /*3880*/  SHF.L.U64.HI R151, R160, 0x3, R161 ;  /* 0x00000003a0977819 */ /* 0x001fc600000102a1 */
[----:B------:R-:W-:Y:S02]  /*3890*/  IMAD.SHL.U32 R150, R160, 0x8, RZ ;  /* 0x00000008a0967824 */ /* 0x000fe400078e00ff */
[----:B--2---:R-:W-:-:S05]  /*38a0*/  HADD2.F32 R10, -RZ, R21.H0_H0 ;  /* 0x20000015ff0a7230 */ /* 0x004fca0000004100 */
[----:B------:R-:W-:Y:S01]  /*38b0*/  FMUL R7, R10, R145 ;  /* 0x000000910a077220 */ /* 0x000fe20000400000 */
[----:B------:R-:W-:-:S03]  /*38c0*/  LEA R10, P0, R6, UR4, 0x1 ;  /* 0x00000004060a7c11 */ /* 0x000fc6000f8008ff */
[----:B------:R-:W-:Y:S01]  /*38d0*/  FFMA R7, R136, R144, R7 ;  /* 0x0000009088077223 */ /* 0x000fe20000000007 */
[----:B------:R-:W-:Y:S02]  /*38e0*/  LEA.HI.X R11, R6, UR5, R9, 0x1, P0 ;  /* 0x00000005060b7c11 */ /* 0x000fe400080f0c09 */
[----:B------:R-:W-:Y:S02]  /*38f0*/  ISETP.GT.AND P0, PT, R8, 0x1, PT ;  /* 0x000000010800780c */ /* 0x000fe40003f04270 */
[----:B------:R-:W-:Y:S01]  /*3900*/  F2FP.F16.F32.PACK_AB R9, RZ, R7 ;  /* 0x00000007ff09723e */ /* 0x000fe200000000ff */
[----:B------:R-:W-:Y:S01]  /*3910*/  IMAD.IADD R7, R157, 0x1, R153 ;  /* 0x000000019d077824 */ /* 0x000fe200078e0299 */
[----:B------:R-:W-:Y:S02]  /*3920*/  ISETP.GT.AND P3, PT, R3, RZ, P0 ;  /* 0x000000ff0300720c */ /* 0x000fe40000764270 */
[C---:B------:R-:W-:Y:S01]  /*3930*/  LEA R6, P4, R152.reuse, R14, 0x1 ;  /* 0x0000000e98067211 */ /* 0x040fe200078808ff */
[----:B------:R0:W-:Y:S03]  /*3940*/  @P2 STG.E.U16 desc[UR58][R10.64], R9 ;  /* 0x000000090a002986 */ /* 0x0001e6000c10153a */
[----:B------:R-:W-:-:S07]  /*3950*/  LEA.HI.X R7, R152, R15, R7, 0x1, P4 ;  /* 0x0000000f98077211 */ /* 0x000fce00020f0c07 */
[----:B------:R-:W-:Y:S05]  /*3960*/  @!P3 BRA `(.L_x_36) ;  /* 0x000000000004b947 */ /* 0x000fea0003800000 */
[----:B------:R1:W5:Y:S02]  /*3970*/  LDG.E.LTC128B.U16 R21, desc[UR58][R6.64+0x2] ;  /* 0x0000023a06157981 */ /* 0x000364000c1e1520 */
.L_x_36:
[----:B------:R-:W-:Y:S05]  /*3980*/  BSYNC B1 ;  /* 0x0000000000017941 */ /* 0x000fea0003800000 */
.L_x_35:
[----:B-----5:R-:W-:Y:S01]  /*3990*/  HADD2.F32 R136, -RZ, R21.H0_H0 ;  /* 0x20000015ff887230 */ /* 0x020fe20000004100 */
[----:B------:R-:W-:Y:S01]  /*39a0*/  ISETP.GT.AND P1, PT, R3, 0x8, P1 ;  /* 0x000000080300780c */ /* 0x000fe20000f24270 */
[----:B------:R-:W-:-:S04]  /*39b0*/  IMAD.WIDE.U32 R150, R163, R160, R150 ;  /* 0x000000a0a3967225 */ /* 0x000fc800078e0096 */
[----:B------:R-:W-:Y:S01]  /*39c0*/  FMUL R136, R136, R145 ;  /* 0x0000009188887220 */ /* 0x000fe20000400000 */
[----:B------:R-:W-:Y:S01]  /*39d0*/  IMAD.IADD R159, R159, 0x1, R151 ;  /* 0x000000019f9f7824 */ /* 0x000fe200078e0297 */
[----:B------:R-:W-:Y:S02]  /*39e0*/  IADD3 R154, P2, R154, R150, RZ ;  /* 0x000000969a9a7210 */ /* 0x000fe40007f5e0ff */
[----:B------:R-:W-:-:S03]  /*39f0*/  FFMA R137, R137, R144, R136 ;  /* 0x0000009089897223 */ /* 0x000fc60000000088 */
[--C-:B------:R-:W-:Y:S01]  /*3a00*/  IMAD.X R148, R159, 0x1, R149.reuse, P2 ;  /* 0x000000019f947824 */ /* 0x100fe200010e0695 */
[C---:B------:R-:W-:Y:S02]  /*3a10*/  LEA R136, P2, R154.reuse, R14, 0x1 ;  /* 0x0000000e9a887211 */ /* 0x040fe400078408ff */
[----:B0-----:R-:W-:Y:S02]  /*3a20*/  F2FP.F16.F32.PACK_AB R9, RZ, R137 ;  /* 0x00000089ff09723e */ /* 0x001fe400000000ff */
[----:B------:R-:W-:Y:S02]  /*3a30*/  PRMT R149, R21, 0x7610, R149 ;  /* 0x0000761015957816 */ /* 0x000fe40000000095 */
[----:B------:R-:W-:Y:S02]  /*3a40*/  PRMT R151, R9, 0x7610, R151 ;  /* 0x0000761009977816 */ /* 0x000fe40000000097 */
[----:B------:R-:W-:-:S03]  /*3a50*/  LEA.HI.X R137, R154, R15, R148, 0x1, P2 ;  /* 0x0000000f9a897211 */ /* 0x000fc600010f0c94 */
[----:B------:R0:W-:Y:S04]  /*3a60*/  @P3 STG.E.U16 desc[UR58][R10.64+0x2], R151 ;  /* 0x000002970a003986 */ /* 0x0001e8000c10153a */
[----:B------:R-:W2:Y:S01]  /*3a70*/  @P1 LDG.E.LTC128B.U16 R149, desc[UR58][R136.64] ;  /* 0x0000003a88951981 */ /* 0x000ea2000c1e1520 */
[----:B------:R-:W-:Y:S01]  /*3a80*/  IADD3 R12, P2, R12, R150, RZ ;  /* 0x000000960c0c7210 */ /* 0x000fe20007f5e0ff */
[----:B------:R-:W-:Y:S01]  /*3a90*/  BSSY B1, `(.L_x_37) ;  /* 0x0000011000017945 */ /* 0x000fe20003800000 */
[----:B------:R-:W-:-:S03]  /*3aa0*/  ISETP.GT.AND P0, PT, R3, 0x8, P0 ;  /* 0x000000080300780c */ /* 0x000fc60000704270 */
[----:B------:R-:W-:Y:S02]  /*3ab0*/  IMAD.X R13, R13, 0x1, R159, P2 ;  /* 0x000000010d0d7824 */ /* 0x000fe400010e069f */
[----:B------:R-:W-:Y:S01]  /*3ac0*/  IMAD.WIDE.U32 R20, R147, R20, R12 ;  /* 0x0000001493147225 */ /* 0x000fe200078e000c */
[C---:B------:R-:W-:Y:S02]  /*3ad0*/  SHF.L.U64.HI R13, R4.reuse, 0x4, R5 ;  /* 0x00000004040d7819 */ /* 0x040fe40000010205 */
[----:B------:R-:W-:Y:S01]  /*3ae0*/  LEA R12, P2, R4, R10, 0x4 ;  /* 0x0000000a040c7211 */ /* 0x000fe200078420ff */
[----:B------:R-:W-:Y:S01]  /*3af0*/  IMAD.IADD R5, R157, 0x1, R21 ;  /* 0x000000019d057824 */ /* 0x000fe200078e0215 */
[----:B------:R-:W-:-:S03]  /*3b00*/  LEA R4, P3, R20, R14, 0x1 ;  /* 0x0000000e14047211 */ /* 0x000fc600078608ff */
[----:B------:R-:W-:Y:S01]  /*3b10*/  IMAD.X R13, R13, 0x1, R11, P2 ;  /* 0x000000010d0d7824 */ /* 0x000fe200010e060b */
[----:B------:R-:W-:Y:S01]  /*3b20*/  LEA.HI.X R5, R20, R15, R5, 0x1, P3 ;  /* 0x0000000f14057211 */ /* 0x000fe200018f0c05 */
[----:B--2---:R-:W-:-:S05]  /*3b30*/  HADD2.F32 R148, -RZ, R149.H0_H0 ;  /* 0x20000095ff947230 */ /* 0x004fca0000004100 */
[----:B------:R-:W-:-:S04]  /*3b40*/  FMUL R9, R148, R145 ;  /* 0x0000009194097220 */ /* 0x000fc80000400000 */
[----:B------:R-:W-:-:S05]  /*3b50*/  FFMA R9, R138, R144, R9 ;  /* 0x000000908a097223 */ /* 0x000fca0000000009 */
[----:B------:R-:W-:-:S05]  /*3b60*/  F2FP.F16.F32.PACK_AB R9, RZ, R9 ;  /* 0x00000009ff09723e */ /* 0x000fca00000000ff */
[----:B------:R0:W-:Y:S01]  /*3b70*/  @P1 STG.E.U16 desc[UR58][R12.64], R9 ;  /* 0x000000090c001986 */ /* 0x0001e2000c10153a */
[----:B------:R-:W-:Y:S05]  /*3b80*/  @!P0 BRA `(.L_x_38) ;  /* 0x0000000000048947 */ /* 0x000fea0003800000 */
[----:B------:R2:W5:Y:S02]  /*3b90*/  LDG.E.LTC128B.U16 R149, desc[UR58][R4.64+0x2] ;  /* 0x0000023a04957981 */ /* 0x000564000c1e1520 */
.L_x_38:
[----:B------:R-:W-:Y:S05]  /*3ba0*/  BSYNC B1 ;  /* 0x0000000000017941 */ /* 0x000fea0003800000 */
.L_x_37:
[----:B-----5:R-:W-:Y:S01]  /*3bb0*/  HADD2.F32 R14, -RZ, R149.H0_H0 ;  /* 0x20000095ff0e7230 */ /* 0x020fe20000004100 */
[----:B------:R-:W-:Y:S01]  /*3bc0*/  ISETP.GT.AND P1, PT, R8, 0x8, PT ;  /* 0x000000080800780c */ /* 0x000fe20003f24270 */
[----:B------:R-:W-:Y:S03]  /*3bd0*/  BSSY B1, `(.L_x_39) ;  /* 0x0000008000017945 */ /* 0x000fe60003800000 */
[----:B------:R-:W-:Y:S01]  /*3be0*/  FMUL R14, R14, R145 ;  /* 0x000000910e0e7220 */ /* 0x000fe20000400000 */
[----:B------:R-:W-:-:S03]  /*3bf0*/  ISETP.GT.AND P2, PT, R3, RZ, P1 ;  /* 0x000000ff0300720c */ /* 0x000fc60000f44270 */
[----:B------:R-:W-:-:S05]  /*3c00*/  FFMA R14, R139, R144, R14 ;  /* 0x000000908b0e7223 */ /* 0x000fca000000000e */
[----:B------:R-:W-:-:S05]  /*3c10*/  F2FP.F16.F32.PACK_AB R14, RZ, R14 ;  /* 0x0000000eff0e723e */ /* 0x000fca00000000ff */
[----:B------:R3:W-:Y:S01]  /*3c20*/  @P0 STG.E.U16 desc[UR58][R12.64+0x2], R14 ;  /* 0x0000020e0c000986 */ /* 0x0007e2000c10153a */
[----:B------:R-:W-:Y:S05]  /*3c30*/  @!P2 BRA `(.L_x_40) ;  /* 0x000000000004a947 */ /* 0x000fea0003800000 */
[----:B------:R4:W5:Y:S02]  /*3c40*/  LDG.E.LTC128B.U16 R149, desc[UR58][R6.64+0x10] ;  /* 0x0000103a06957981 */ /* 0x000964000c1e1520 */
.L_x_40:
[----:B------:R-:W-:Y:S05]  /*3c50*/  BSYNC B1 ;  /* 0x0000000000017941 */ /* 0x000fea0003800000 */
.L_x_39:
[----:B---3-5:R-:W-:Y:S01]  /*3c60*/  HADD2.F32 R14, -RZ, R149.H0_H0 ;  /* 0x20000095ff0e7230 */ /* 0x028fe20000004100 */
[----:B------:R-:W-:Y:S01]  /*3c70*/  ISETP.GT.AND P0, PT, R8, 0x9, PT ;  /* 0x000000090800780c */ /* 0x000fe20003f04270 */
[----:B------:R-:W-:Y:S03]  /*3c80*/  BSSY B1, `(.L_x_41) ;  /* 0x0000008000017945 */ /* 0x000fe60003800000 */
[----:B0-----:R-:W-:Y:S01]  /*3c90*/  FMUL R9, R14, R145 ;  /* 0x000000910e097220 */ /* 0x001fe20000400000 */
[----:B------:R-:W-:-:S03]  /*3ca0*/  ISETP.GT.AND P3, PT, R3, RZ, P0 ;  /* 0x000000ff0300720c */ /* 0x000fc60000764270 */
[----:B------:R-:W-:-:S05]  /*3cb0*/  FFMA R9, R140, R144, R9 ;  /* 0x000000908c097223 */ /* 0x000fca0000000009 */
[----:B------:R-:W-:-:S05]  /*3cc0*/  F2FP.F16.F32.PACK_AB R9, RZ, R9 ;  /* 0x00000009ff09723e */ /* 0x000fca00000000ff */
[----:B------:R0:W-:Y:S01]  /*3cd0*/  @P2 STG.E.U16 desc[UR58][R10.64+0x10], R9 ;  /* 0x000010090a002986 */ /* 0x0001e2000c10153a */
[----:B------:R-:W-:Y:S05]  /*3ce0*/  @!P3 BRA `(.L_x_42) ;  /* 0x000000000004b947 */ /* 0x000fea0003800000 */
[----:B------:R3:W5:Y:S02]  /*3cf0*/  LDG.E.LTC128B.U16 R149, desc[UR58][R6.64+0x12] ;  /* 0x0000123a06957981 */ /* 0x000764000c1e1520 */
.L_x_42:
[----:B------:R-:W-:Y:S05]  /*3d00*/  BSYNC B1 ;  /* 0x0000000000017941 */ /* 0x000fea0003800000 */
.L_x_41:
[----:B-----5:R-:W-:Y:S01]  /*3d10*/  HADD2.F32 R14, -RZ, R149.H0_H0 ;  /* 0x20000095ff0e7230 */ /* 0x020fe20000004100 */
[----:B------:R-:W-:Y:S01]  /*3d20*/  ISETP.GT.AND P1, PT, R3, 0x8, P1 ;  /* 0x000000080300780c */ /* 0x000fe20000f24270 */
[----:B------:R-:W-:Y:S03]  /*3d30*/  BSSY B1, `(.L_x_43) ;  /* 0x0000007000017945 */ /* 0x000fe60003800000 */
[----:B------:R-:W-:-:S04]  /*3d40*/  FMUL R14, R14, R145 ;  /* 0x000000910e0e7220 */ /* 0x000fc80000400000 */
[----:B------:R-:W-:-:S05]  /*3d50*/  FFMA R14, R141, R144, R14 ;  /* 0x000000908d0e7223 */ /* 0x000fca000000000e */
[----:B------:R-:W-:-:S05]  /*3d60*/  F2FP.F16.F32.PACK_AB R14, RZ, R14 ;  /* 0x0000000eff0e723e */ /* 0x000fca00000000ff */
[----:B------:R0:W-:Y:S01]  /*3d70*/  @P3 STG.E.U16 desc[UR58][R10.64+0x12], R14 ;  /* 0x0000120e0a003986 */ /* 0x0001e2000c10153a */
[----:B------:R-:W-:Y:S05]  /*3d80*/  @!P1 BRA `(.L_x_44) ;  /* 0x0000000000049947 */ /* 0x000fea0003800000 */
[----:B------:R0:W5:Y:S02]  /*3d90*/  LDG.E.LTC128B.U16 R149, desc[UR58][R4.64+0x10] ;  /* 0x0000103a04957981 */ /* 0x000164000c1e1520 */
.L_x_44:
[----:B------:R-:W-:Y:S05]  /*3da0*/  BSYNC B1 ;  /* 0x0000000000017941 */ /* 0x000fea0003800000 */
.L_x_43:
[----:B0----5:R-:W-:Y:S01]  /*3db0*/  HADD2.F32 R14, -RZ, R149.H0_H0 ;  /* 0x20000095ff0e7230 */ /* 0x021fe20000004100 */
        /* <DEDUP_REMOVED lines=8> */
.L_x_46:
[----:B------:R-:W-:Y:S05]  /*3e40*/  BSYNC B1 ;  /* 0x0000000000017941 */ /* 0x000fea0003800000 */
.L_x_45:
        /* <DEDUP_REMOVED lines=10> */
.L_x_48:
[----:B------:R-:W-:Y:S05]  /*3ef0*/  BSYNC B1 ;  /* 0x0000000000017941 */ /* 0x000fea0003800000 */
.L_x_47:
[----:B0----5:R-:W-:Y:S01]  /*3f00*/  HADD2.F32 R14, -RZ, R149.H0_H0 ;  /* 0x20000095ff0e7230 */ /* 0x021fe20000004100 */
        /* <DEDUP_REMOVED lines=9> */
.L_x_50:
[----:B------:R-:W-:Y:S05]  /*3fa0*/  BSYNC B1 ;  /* 0x0000000000017941 */ /* 0x000fea0003800000 */
.L_x_49:
        /* <DEDUP_REMOVED lines=9> */
.L_x_52:
[----:B------:R-:W-:Y:S05]  /*4040*/  BSYNC B1 ;  /* 0x0000000000017941 */ /* 0x000fea0003800000 */
.L_x_51:
        /* <DEDUP_REMOVED lines=9> */
.L_x_54:
[----:B------:R-:W-:Y:S05]  /*40e0*/  BSYNC B1 ;  /* 0x0000000000017941 */ /* 0x000fea0003800000 */
.L_x_53:
        /* <DEDUP_REMOVED lines=10> */
.L_x_56:
[----:B------:R-:W-:Y:S05]  /*4190*/  BSYNC B1 ;  /* 0x0000000000017941 */ /* 0x000fea0003800000 */
.L_x_55:
        /* <DEDUP_REMOVED lines=10> */
.L_x_58:
[----:B------:R-:W-:Y:S05]  /*4240*/  BSYNC B1 ;  /* 0x0000000000017941 */ /* 0x000fea0003800000 */
.L_x_57:
        /* <DEDUP_REMOVED lines=9> */
.L_x_60:
[----:B------:R-:W-:Y:S05]  /*42e0*/  BSYNC B1 ;  /* 0x0000000000017941 */ /* 0x000fea0003800000 */
.L_x_59:
        /* <DEDUP_REMOVED lines=9> */
.L_x_62:
[----:B------:R-:W-:Y:S05]  /*4380*/  BSYNC B1 ;  /* 0x0000000000017941 */ /* 0x000fea0003800000 */
.L_x_61:
        /* <DEDUP_REMOVED lines=10> */
.L_x_64:
[----:B------:R-:W-:Y:S05]  /*4430*/  BSYNC B1 ;  /* 0x0000000000017941 */ /* 0x000fea0003800000 */
.L_x_63:
        /* <DEDUP_REMOVED lines=10> */
.L_x_66:
[----:B------:R-:W-:Y:S05]  /*44e0*/  BSYNC B1 ;  /* 0x0000000000017941 */ /* 0x000fea0003800000 */
.L_x_65:
        /* <DEDUP_REMOVED lines=9> */
.L_x_68:
[----:B------:R-:W-:Y:S05]  /*4580*/  BSYNC B1 ;  /* 0x0000000000017941 */ /* 0x000fea0003800000 */
.L_x_67:
        /* <DEDUP_REMOVED lines=9> */
.L_x_70:
[----:B------:R-:W-:Y:S05]  /*4620*/  BSYNC B1 ;  /* 0x0000000000017941 */ /* 0x000fea0003800000 */
.L_x_69:
        /* <DEDUP_REMOVED lines=10> */
.L_x_72:
[----:B------:R-:W-:Y:S05]  /*46d0*/  BSYNC B1 ;  /* 0x0000000000017941 */ /* 0x000fea0003800000 */
.L_x_71:
        /* <DEDUP_REMOVED lines=10> */
.L_x_74:
[----:B------:R-:W-:Y:S05]  /*4780*/  BSYNC B1 ;  /* 0x0000000000017941 */ /* 0x000fea0003800000 */
.L_x_73:
        /* <DEDUP_REMOVED lines=9> */
.L_x_76:
[----:B------:R-:W-:Y:S05]  /*4820*/  BSYNC B1 ;  /* 0x0000000000017941 */ /* 0x000fea0003800000 */
.L_x_75:
        /* <DEDUP_REMOVED lines=9> */
.L_x_78:
[----:B------:R-:W-:Y:S05]  /*48c0*/  BSYNC B1 ;  /* 0x0000000000017941 */ /* 0x000fea0003800000 */
.L_x_77:
        /* <DEDUP_REMOVED lines=10> */
.L_x_80:
[----:B------:R-:W-:Y:S05]  /*4970*/  BSYNC B1 ;  /* 0x0000000000017941 */ /* 0x000fea0003800000 */
.L_x_79:
        /* <DEDUP_REMOVED lines=10> */
.L_x_82:
[----:B------:R-:W-:Y:S05]  /*4a20*/  BSYNC B1 ;  /* 0x0000000000017941 */ /* 0x000fea0003800000 */
.L_x_81:
        /* <DEDUP_REMOVED lines=9> */
.L_x_84:
[----:B------:R-:W-:Y:S05]  /*4ac0*/  BSYNC B1 ;  /* 0x0000000000017941 */ /* 0x000fea0003800000 */
.L_x_83:
        /* <DEDUP_REMOVED lines=9> */
.L_x_86:
[----:B------:R-:W-:Y:S05]  /*4b60*/  BSYNC B1 ;  /* 0x0000000000017941 */ /* 0x000fea0003800000 */
.L_x_85:
        /* <DEDUP_REMOVED lines=10> */
.L_x_88:
[----:B------:R-:W-:Y:S05]  /*4c10*/  BSYNC B1 ;  /* 0x0000000000017941 */ /* 0x000fea0003800000 */
.L_x_87:
        /* <DEDUP_REMOVED lines=10> */
.L_x_90:
[----:B------:R-:W-:Y:S05]  /*4cc0*/  BSYNC B1 ;  /* 0x0000000000017941 */ /* 0x000fea0003800000 */
.L_x_89:
        /* <DEDUP_REMOVED lines=9> */
.L_x_92:
[----:B------:R-:W-:Y:S05]  /*4d60*/  BSYNC B1 ;  /* 0x0000000000017941 */ /* 0x000fea0003800000 */
.L_x_91:
        /* <DEDUP_REMOVED lines=9> */
.L_x_94:
[----:B------:R-:W-:Y:S05]  /*4e00*/  BSYNC B1 ;  /* 0x0000000000017941 */ /* 0x000fea0003800000 */
.L_x_93:
        /* <DEDUP_REMOVED lines=10> */
.L_x_96:
[----:B------:R-:W-:Y:S05]  /*4eb0*/  BSYNC B1 ;  /* 0x0000000000017941 */ /* 0x000fea0003800000 */
.L_x_95:
        /* <DEDUP_REMOVED lines=10> */
.L_x_98:
[----:B------:R-:W-:Y:S05]  /*4f60*/  BSYNC B1 ;  /* 0x0000000000017941 */ /* 0x000fea0003800000 */
.L_x_97:
        /* <DEDUP_REMOVED lines=9> */
.L_x_100:
[----:B------:R-:W-:Y:S05]  /*5000*/  BSYNC B1 ;  /* 0x0000000000017941 */ /* 0x000fea0003800000 */
.L_x_99:
        /* <DEDUP_REMOVED lines=9> */
.L_x_102:
[----:B------:R-:W-:Y:S05]  /*50a0*/  BSYNC B1 ;  /* 0x0000000000017941 */ /* 0x000fea0003800000 */
.L_x_101:
        /* <DEDUP_REMOVED lines=10> */
.L_x_104:
[----:B------:R-:W-:Y:S05]  /*5150*/  BSYNC B1 ;  /* 0x0000000000017941 */ /* 0x000fea0003800000 */
.L_x_103:
        /* <DEDUP_REMOVED lines=10> */
.L_x_106:
[----:B------:R-:W-:Y:S05]  /*5200*/  BSYNC B1 ;  /* 0x0000000000017941 */ /* 0x000fea0003800000 */
.L_x_105:
        /* <DEDUP_REMOVED lines=9> */
.L_x_108:
[----:B------:R-:W-:Y:S05]  /*52a0*/  BSYNC B1 ;  /* 0x0000000000017941 */ /* 0x000fea0003800000 */
.L_x_107:
        /* <DEDUP_REMOVED lines=9> */
.L_x_110:
[----:B------:R-:W-:Y:S05]  /*5340*/  BSYNC B1 ;  /* 0x0000000000017941 */ /* 0x000fea0003800000 */
.L_x_109:
        /* <DEDUP_REMOVED lines=10> */
.L_x_112:
[----:B------:R-:W-:Y:S05]  /*53f0*/  BSYNC B1 ;  /* 0x0000000000017941 */ /* 0x000fea0003800000 */
.L_x_111:
        /* <DEDUP_REMOVED lines=10> */
.L_x_114:
[----:B------:R-:W-:Y:S05]  /*54a0*/  BSYNC B1 ;  /* 0x0000000000017941 */ /* 0x000fea0003800000 */
.L_x_113:
        /* <DEDUP_REMOVED lines=9> */
.L_x_116:
[----:B------:R-:W-:Y:S05]  /*5540*/  BSYNC B1 ;  /* 0x0000000000017941 */ /* 0x000fea0003800000 */
.L_x_115:
        /* <DEDUP_REMOVED lines=9> */
.L_x_118:
[----:B------:R-:W-:Y:S05]  /*55e0*/  BSYNC B1 ;  /* 0x0000000000017941 */ /* 0x000fea0003800000 */
.L_x_117:
        /* <DEDUP_REMOVED lines=10> */
.L_x_120:
[----:B------:R-:W-:Y:S05]  /*5690*/  BSYNC B1 ;  /* 0x0000000000017941 */ /* 0x000fea0003800000 */
.L_x_119:
        /* <DEDUP_REMOVED lines=10> */
.L_x_122:
[----:B------:R-:W-:Y:S05]  /*5740*/  BSYNC B1 ;  /* 0x0000000000017941 */ /* 0x000fea0003800000 */
.L_x_121:
        /* <DEDUP_REMOVED lines=9> */
.L_x_124:
[----:B------:R-:W-:Y:S05]  /*57e0*/  BSYNC B1 ;  /* 0x0000000000017941 */ /* 0x000fea0003800000 */
.L_x_123:
        /* <DEDUP_REMOVED lines=9> */
.L_x_126:
[----:B------:R-:W-:Y:S05]  /*5880*/  BSYNC B1 ;  /* 0x0000000000017941 */ /* 0x000fea0003800000 */
.L_x_125:
        /* <DEDUP_REMOVED lines=10> */
.L_x_128:
[----:B------:R-:W-:Y:S05]  /*5930*/  BSYNC B1 ;  /* 0x0000000000017941 */ /* 0x000fea0003800000 */
.L_x_127:
        /* <DEDUP_REMOVED lines=10> */
.L_x_130:
[----:B------:R-:W-:Y:S05]  /*59e0*/  BSYNC B1 ;  /* 0x0000000000017941 */ /* 0x000fea0003800000 */
.L_x_129:
        /* <DEDUP_REMOVED lines=9> */
.L_x_132:
[----:B------:R-:W-:Y:S05]  /*5a80*/  BSYNC B1 ;  /* 0x0000000000017941 */ /* 0x000fea0003800000 */
.L_x_131:
        /* <DEDUP_REMOVED lines=9> */
.L_x_134:
[----:B------:R-:W-:Y:S05]  /*5b20*/  BSYNC B1 ;  /* 0x0000000000017941 */ /* 0x000fea0003800000 */
.L_x_133:
        /* <DEDUP_REMOVED lines=10> */
.L_x_136:
[----:B------:R-:W-:Y:S05]  /*5bd0*/  BSYNC B1 ;  /* 0x0000000000017941 */ /* 0x000fea0003800000 */
.L_x_135:
        /* <DEDUP_REMOVED lines=10> */
.L_x_138:
[----:B------:R-:W-:Y:S05]  /*5c80*/  BSYNC B1 ;  /* 0x0000000000017941 */ /* 0x000fea0003800000 */
.L_x_137:
        /* <DEDUP_REMOVED lines=9> */
.L_x_140:
[----:B------:R-:W-:Y:S05]  /*5d20*/  BSYNC B1 ;  /* 0x0000000000017941 */ /* 0x000fea0003800000 */
.L_x_139:
        /* <DEDUP_REMOVED lines=9> */
.L_x_142:
[----:B------:R-:W-:Y:S05]  /*5dc0*/  BSYNC B1 ;  /* 0x0000000000017941 */ /* 0x000fea0003800000 */
.L_x_141:
        /* <DEDUP_REMOVED lines=10> */
.L_x_144:
[----:B------:R-:W-:Y:S05]  /*5e70*/  BSYNC B1 ;  /* 0x0000000000017941 */ /* 0x000fea0003800000 */
.L_x_143:
        /* <DEDUP_REMOVED lines=10> */
.L_x_146:
[----:B------:R-:W-:Y:S05]  /*5f20*/  BSYNC B1 ;  /* 0x0000000000017941 */ /* 0x000fea0003800000 */
.L_x_145:
        /* <DEDUP_REMOVED lines=9> */
.L_x_148:
[----:B------:R-:W-:Y:S05]  /*5fc0*/  BSYNC B1 ;  /* 0x0000000000017941 */ /* 0x000fea0003800000 */
.L_x_147:
        /* <DEDUP_REMOVED lines=9> */
.L_x_150:
[----:B------:R-:W-:Y:S05]  /*6060*/  BSYNC B1 ;  /* 0x0000000000017941 */ /* 0x000fea0003800000 */
.L_x_149:
        /* <DEDUP_REMOVED lines=10> */
.L_x_152:
[----:B------:R-:W-:Y:S05]  /*6110*/  BSYNC B1 ;  /* 0x0000000000017941 */ /* 0x000fea0003800000 */
.L_x_151:
        /* <DEDUP_REMOVED lines=10> */
.L_x_154:
[----:B------:R-:W-:Y:S05]  /*61c0*/  BSYNC B1 ;  /* 0x0000000000017941 */ /* 0x000fea0003800000 */
.L_x_153:
        /* <DEDUP_REMOVED lines=9> */
.L_x_156:
[----:B------:R-:W-:Y:S05]  /*6260*/  BSYNC B1 ;  /* 0x0000000000017941 */ /* 0x000fea0003800000 */
.L_x_155:
        /* <DEDUP_REMOVED lines=9> */
.L_x_158:
[----:B------:R-:W-:Y:S05]  /*6300*/  BSYNC B1 ;  /* 0x0000000000017941 */ /* 0x000fea0003800000 */
.L_x_157:
        /* <DEDUP_REMOVED lines=10> */
.L_x_160:
[----:B------:R-:W-:Y:S05]  /*63b0*/  BSYNC B1 ;  /* 0x0000000000017941 */ /* 0x000fea0003800000 */
.L_x_159:
        /* <DEDUP_REMOVED lines=10> */
.L_x_162:
[----:B------:R-:W-:Y:S05]  /*6460*/  BSYNC B1 ;  /* 0x0000000000017941 */ /* 0x000fea0003800000 */
.L_x_161:
        /* <DEDUP_REMOVED lines=9> */
.L_x_164:
[----:B------:R-:W-:Y:S05]  /*6500*/  BSYNC B1 ;  /* 0x0000000000017941 */ /* 0x000fea0003800000 */
.L_x_163:
        /* <DEDUP_REMOVED lines=9> */
.L_x_166:
[----:B------:R-:W-:Y:S05]  /*65a0*/  BSYNC B1 ;  /* 0x0000000000017941 */ /* 0x000fea0003800000 */
.L_x_165:
        /* <DEDUP_REMOVED lines=10> */
.L_x_168:
[----:B------:R-:W-:Y:S05]  /*6650*/  BSYNC B1 ;  /* 0x0000000000017941 */ /* 0x000fea0003800000 */
.L_x_167:
        /* <DEDUP_REMOVED lines=10> */
.L_x_170:
[----:B------:R-:W-:Y:S05]  /*6700*/  BSYNC B1 ;  /* 0x0000000000017941 */ /* 0x000fea0003800000 */
.L_x_169:
        /* <DEDUP_REMOVED lines=9> */
.L_x_172:
[----:B------:R-:W-:Y:S05]  /*67a0*/  BSYNC B1 ;  /* 0x0000000000017941 */ /* 0x000fea0003800000 */
.L_x_171:
        /* <DEDUP_REMOVED lines=9> */
.L_x_174:
[----:B------:R-:W-:Y:S05]  /*6840*/  BSYNC B1 ;  /* 0x0000000000017941 */ /* 0x000fea0003800000 */
.L_x_173:
        /* <DEDUP_REMOVED lines=10> */
.L_x_176:
[----:B------:R-:W-:Y:S05]  /*68f0*/  BSYNC B1 ;  /* 0x0000000000017941 */ /* 0x000fea0003800000 */
.L_x_175:
        /* <DEDUP_REMOVED lines=10> */
.L_x_178:
[----:B------:R-:W-:Y:S05]  /*69a0*/  BSYNC B1 ;  /* 0x0000000000017941 */ /* 0x000fea0003800000 */
.L_x_177:
        /* <DEDUP_REMOVED lines=9> */
.L_x_180:
[----:B------:R-:W-:Y:S05]  /*6a40*/  BSYNC B1 ;  /* 0x0000000000017941 */ /* 0x000fea0003800000 */
.L_x_179:
        /* <DEDUP_REMOVED lines=9> */
.L_x_182:
[----:B------:R-:W-:Y:S05]  /*6ae0*/  BSYNC B1 ;  /* 0x0000000000017941 */ /* 0x000fea0003800000 */
.L_x_181:
        /* <DEDUP_REMOVED lines=10> */
.L_x_184:
[----:B------:R-:W-:Y:S05]  /*6b90*/  BSYNC B1 ;  /* 0x0000000000017941 */ /* 0x000fea0003800000 */
.L_x_183:
        /* <DEDUP_REMOVED lines=10> */
.L_x_186:
[----:B------:R-:W-:Y:S05]  /*6c40*/  BSYNC B1 ;  /* 0x0000000000017941 */ /* 0x000fea0003800000 */
.L_x_185:
        /* <DEDUP_REMOVED lines=9> */
.L_x_188:
[----:B------:R-:W-:Y:S05]  /*6ce0*/  BSYNC B1 ;  /* 0x0000000000017941 */ /* 0x000fea0003800000 */
.L_x_187:
        /* <DEDUP_REMOVED lines=9> */
.L_x_190:
[----:B------:R-:W-:Y:S05]  /*6d80*/  BSYNC B1 ;  /* 0x0000000000017941 */ /* 0x000fea0003800000 */
.L_x_189:
        /* <DEDUP_REMOVED lines=10> */
.L_x_192:
[----:B------:R-:W-:Y:S05]  /*6e30*/  BSYNC B1 ;  /* 0x0000000000017941 */ /* 0x000fea0003800000 */
.L_x_191:
        /* <DEDUP_REMOVED lines=10> */
.L_x_194:
[----:B------:R-:W-:Y:S05]  /*6ee0*/  BSYNC B1 ;  /* 0x0000000000017941 */ /* 0x000fea0003800000 */
.L_x_193:
        /* <DEDUP_REMOVED lines=9> */
.L_x_196:
[----:B------:R-:W-:Y:S05]  /*6f80*/  BSYNC B1 ;  /* 0x0000000000017941 */ /* 0x000fea0003800000 */
.L_x_195:
        /* <DEDUP_REMOVED lines=9> */
.L_x_198:
[----:B------:R-:W-:Y:S05]  /*7020*/  BSYNC B1 ;  /* 0x0000000000017941 */ /* 0x000fea0003800000 */
.L_x_197:
        /* <DEDUP_REMOVED lines=10> */
.L_x_200:
[----:B------:R-:W-:Y:S05]  /*70d0*/  BSYNC B1 ;  /* 0x0000000000017941 */ /* 0x000fea0003800000 */
.L_x_199:
        /* <DEDUP_REMOVED lines=10> */
.L_x_202:
[----:B------:R-:W-:Y:S05]  /*7180*/  BSYNC B1 ;  /* 0x0000000000017941 */ /* 0x000fea0003800000 */
.L_x_201:
        /* <DEDUP_REMOVED lines=9> */
.L_x_204:
[----:B------:R-:W-:Y:S05]  /*7220*/  BSYNC B1 ;  /* 0x0000000000017941 */ /* 0x000fea0003800000 */
.L_x_203:
        /* <DEDUP_REMOVED lines=9> */
.L_x_206:
[----:B------:R-:W-:Y:S05]  /*72c0*/  BSYNC B1 ;  /* 0x0000000000017941 */ /* 0x000fea0003800000 */
.L_x_205:
        /* <DEDUP_REMOVED lines=10> */
.L_x_208:
[----:B------:R-:W-:Y:S05]  /*7370*/  BSYNC B1 ;  /* 0x0000000000017941 */ /* 0x000fea0003800000 */
.L_x_207:
        /* <DEDUP_REMOVED lines=10> */
.L_x_210:
[----:B------:R-:W-:Y:S05]  /*7420*/  BSYNC B1 ;  /* 0x0000000000017941 */ /* 0x000fea0003800000 */
.L_x_209:
        /* <DEDUP_REMOVED lines=9> */
.L_x_212:
[----:B------:R-:W-:Y:S05]  /*74c0*/  BSYNC B1 ;  /* 0x0000000000017941 */ /* 0x000fea0003800000 */
.L_x_211:
        /* <DEDUP_REMOVED lines=9> */
.L_x_214:
[----:B------:R-:W-:Y:S05]  /*7560*/  BSYNC B1 ;  /* 0x0000000000017941 */ /* 0x000fea0003800000 */
.L_x_213:
        /* <DEDUP_REMOVED lines=10> */
.L_x_216:
[----:B------:R-:W-:Y:S05]  /*7610*/  BSYNC B1 ;  /* 0x0000000000017941 */ /* 0x000fea0003800000 */
.L_x_215:
        /* <DEDUP_REMOVED lines=10> */
.L_x_218:
[----:B------:R-:W-:Y:S05]  /*76c0*/  BSYNC B1 ;  /* 0x0000000000017941 */ /* 0x000fea0003800000 */
.L_x_217:
        /* <DEDUP_REMOVED lines=9> */
.L_x_220:
[----:B------:R-:W-:Y:S05]  /*7760*/  BSYNC B1 ;  /* 0x0000000000017941 */ /* 0x000fea0003800000 */
.L_x_219:
        /* <DEDUP_REMOVED lines=9> */
.L_x_222:
[----:B------:R-:W-:Y:S05]  /*7800*/  BSYNC B1 ;  /* 0x0000000000017941 */ /* 0x000fea0003800000 */
.L_x_221:
        /* <DEDUP_REMOVED lines=10> */
.L_x_224:
[----:B------:R-:W-:Y:S05]  /*78b0*/  BSYNC B1 ;  /* 0x0000000000017941 */ /* 0x000fea0003800000 */
.L_x_223:
        /* <DEDUP_REMOVED lines=10> */
.L_x_226:
[----:B------:R-:W-:Y:S05]  /*7960*/  BSYNC B1 ;  /* 0x0000000000017941 */ /* 0x000fea0003800000 */
.L_x_225:
        /* <DEDUP_REMOVED lines=9> */
.L_x_228:
[----:B------:R-:W-:Y:S05]  /*7a00*/  BSYNC B1 ;  /* 0x0000000000017941 */ /* 0x000fea0003800000 */
.L_x_227:
        /* <DEDUP_REMOVED lines=9> */
.L_x_230:
[----:B------:R-:W-:Y:S05]  /*7aa0*/  BSYNC B1 ;  /* 0x0000000000017941 */ /* 0x000fea0003800000 */
.L_x_229:
        /* <DEDUP_REMOVED lines=10> */
.L_x_232:
[----:B------:R-:W-:Y:S05]  /*7b50*/  BSYNC B1 ;  /* 0x0000000000017941 */ /* 0x000fea0003800000 */
.L_x_231:
        /* <DEDUP_REMOVED lines=10> */
.L_x_234:
[----:B------:R-:W-:Y:S05]  /*7c00*/  BSYNC B1 ;  /* 0x0000000000017941 */ /* 0x000fea0003800000 */
.L_x_233:
        /* <DEDUP_REMOVED lines=9> */
.L_x_236:
[----:B------:R-:W-:Y:S05]  /*7ca0*/  BSYNC B1 ;  /* 0x0000000000017941 */ /* 0x000fea0003800000 */
.L_x_235:
        /* <DEDUP_REMOVED lines=9> */
.L_x_238:
[----:B------:R-:W-:Y:S05]  /*7d40*/  BSYNC B1 ;  /* 0x0000000000017941 */ /* 0x000fea0003800000 */
.L_x_237:
        /* <DEDUP_REMOVED lines=10> */
.L_x_240:
[----:B------:R-:W-:Y:S05]  /*7df0*/  BSYNC B1 ;  /* 0x0000000000017941 */ /* 0x000fea0003800000 */
.L_x_239:
        /* <DEDUP_REMOVED lines=10> */
.L_x_242:
[----:B------:R-:W-:Y:S05]  /*7ea0*/  BSYNC B1 ;  /* 0x0000000000017941 */ /* 0x000fea0003800000 */
.L_x_241:
        /* <DEDUP_REMOVED lines=9> */
.L_x_244:
[----:B------:R-:W-:Y:S05]  /*7f40*/  BSYNC B1 ;  /* 0x0000000000017941 */ /* 0x000fea0003800000 */
.L_x_243:
        /* <DEDUP_REMOVED lines=9> */
.L_x_246:
[----:B------:R-:W-:Y:S05]  /*7fe0*/  BSYNC B1 ;  /* 0x0000000000017941 */ /* 0x000fea0003800000 */
.L_x_245:
        /* <DEDUP_REMOVED lines=10> */
.L_x_248:
[----:B------:R-:W-:Y:S05]  /*8090*/  BSYNC B1 ;  /* 0x0000000000017941 */ /* 0x000fea0003800000 */
.L_x_247:
        /* <DEDUP_REMOVED lines=10> */
.L_x_250:
[----:B------:R-:W-:Y:S05]  /*8140*/  BSYNC B1 ;  /* 0x0000000000017941 */ /* 0x000fea0003800000 */
.L_x_249:
        /* <DEDUP_REMOVED lines=9> */
.L_x_252:
[----:B------:R-:W-:Y:S05]  /*81e0*/  BSYNC B1 ;  /* 0x0000000000017941 */ /* 0x000fea0003800000 */
.L_x_251:
        /* <DEDUP_REMOVED lines=9> */
.L_x_254:
[----:B------:R-:W-:Y:S05]  /*8280*/  BSYNC B1 ;  /* 0x0000000000017941 */ /* 0x000fea0003800000 */
.L_x_253:
        /* <DEDUP_REMOVED lines=10> */
.L_x_256:
[----:B------:R-:W-:Y:S05]  /*8330*/  BSYNC B1 ;  /* 0x0000000000017941 */ /* 0x000fea0003800000 */
.L_x_255:
        /* <DEDUP_REMOVED lines=10> */
.L_x_258:
[----:B------:R-:W-:Y:S05]  /*83e0*/  BSYNC B1 ;  /* 0x0000000000017941 */ /* 0x000fea0003800000 */
.L_x_257:
        /* <DEDUP_REMOVED lines=9> */
.L_x_260:
[----:B------:R-:W-:Y:S05]  /*8480*/  BSYNC B1 ;  /* 0x0000000000017941 */ /* 0x000fea0003800000 */
.L_x_259:
        /* <DEDUP_REMOVED lines=9> */
.L_x_262:
[----:B------:R-:W-:Y:S05]  /*8520*/  BSYNC B1 ;  /* 0x0000000000017941 */ /* 0x000fea0003800000 */
.L_x_261:
        /* <DEDUP_REMOVED lines=10> */
.L_x_264:
[----:B------:R-:W-:Y:S05]  /*85d0*/  BSYNC B1 ;  /* 0x0000000000017941 */ /* 0x000fea0003800000 */
.L_x_263:
[----:B0----5:R-:W-:Y:S01]  /*85e0*/  HADD2.F32 R14, -RZ, R149.H0_H0 ;  /* 0x20000095ff0e7230 */ /* 0x021fe20000004100 */
[----:B------:R-:W-:Y:S01]  /*85f0*/  ISETP.GT.AND P0, PT, R8, 0xe9, PT ;  /* 0x000000e90800780c */ /* 0x000fe20003f04270 */
[----:B------:R-:W-:Y:S01]  /*8600*/  @P2 IMAD.MOV.U32 R8, RZ, RZ, R10 ;  /* 0x000000ffff082224 */ /* 0x000fe200078e000a */
[----:B------:R-:W-:Y:S02]  /*8610*/  BSSY B1, `(.L_x_265) ;  /* 0x000000a000017945 */ /* 0x000fe40003800000 */
[----:B------:R-:W-:Y:S01]  /*8620*/  FMUL R9, R14, R145 ;  /* 0x000000910e097220 */ /* 0x000fe20000400000 */
[----:B------:R-:W-:-:S03]  /*8630*/  ISETP.GT.AND P3, PT, R3, RZ, P0 ;  /* 0x000000ff0300720c */ /* 0x000fc60000764270 */
[----:B------:R-:W-:-:S05]  /*8640*/  FFMA R9, R28, R144, R9 ;  /* 0x000000901c097223 */ /* 0x000fca0000000009 */
[----:B------:R-:W-:-:S04]  /*8650*/  F2FP.F16.F32.PACK_AB R9, RZ, R9 ;  /* 0x00000009ff09723e */ /* 0x000fc800000000ff */
[----:B------:R-:W-:Y:S01]  /*8660*/  PRMT R14, R9, 0x7610, R14 ;  /* 0x00007610090e7816 */ /* 0x000fe2000000000e */
[----:B------:R-:W-:-:S05]  /*8670*/  @P2 IMAD.MOV.U32 R9, RZ, RZ, R11 ;  /* 0x000000ffff092224 */ /* 0x000fca00078e000b */
[----:B------:R0:W-:Y:S01]  /*8680*/  @P2 STG.E.U16 desc[UR58][R8.64+0x1d0], R14 ;  /* 0x0001d00e08002986 */ /* 0x0001e2000c10153a */
[----:B------:R-:W-:Y:S05]  /*8690*/  @!P3 BRA `(.L_x_266) ;  /* 0x000000000004b947 */ /* 0x000fea0003800000 */
[----:B------:R0:W5:Y:S02]  /*86a0*/  LDG.E.LTC128B.U16 R149, desc[UR58][R6.64+0x1d2] ;  /* 0x0001d23a06957981 */ /* 0x000164000c1e1520 */
.L_x_266:
[----:B------:R-:W-:Y:S05]  /*86b0*/  BSYNC B1 ;  /* 0x0000000000017941 */ /* 0x000fea0003800000 */
.L_x_265:
[----:B01-345:R-:W-:Y:S01]  /*86c0*/  HADD2.F32 R6, -RZ, R149.H0_H0 ;  /* 0x20000095ff067230 */ /* 0x03bfe20000004100 */
        /* <DEDUP_REMOVED lines=8> */
.L_x_268:
[----:B------:R-:W-:Y:S05]  /*8750*/  BSYNC B1 ;  /* 0x0000000000017941 */ /* 0x000fea0003800000 */
.L_x_267:
[----:B0----5:R-:W-:Y:S01]  /*8760*/  HADD2.F32 R6, -RZ, R149.H0_H0 ;  /* 0x20000095ff067230 */ /* 0x021fe20000004100 */
[----:B------:R-:W-:Y:S01]  /*8770*/  ISETP.GT.AND P0, PT, R3, 0x8, P0 ;  /* 0x000000080300780c */ /* 0x000fe20000704270 */
[----:B------:R-:W-:Y:S03]  /*8780*/  BSSY B1, `(.L_x_269) ;  /* 0x000000a000017945 */ /* 0x000fe60003800000 */
[----:B------:R-:W-:Y:S01]  /*8790*/  FMUL R7, R6, R145 ;  /* 0x0000009106077220 */ /* 0x000fe20000400000 */
[----:B------:R-:W-:-:S03]  /*87a0*/  @P1 IMAD.MOV.U32 R6, RZ, RZ, R12 ;  /* 0x000000ffff061224 */ /* 0x000fc600078e000c */
[----:B------:R-:W-:-:S05]  /*87b0*/  FFMA R7, R30, R144, R7 ;  /* 0x000000901e077223 */ /* 0x000fca0000000007 */
[----:B------:R-:W-:-:S04]  /*87c0*/  F2FP.F16.F32.PACK_AB R7, RZ, R7 ;  /* 0x00000007ff07723e */ /* 0x000fc800000000ff */
[----:B------:R-:W-:Y:S01]  /*87d0*/  PRMT R8, R7, 0x7610, R8 ;  /* 0x0000761007087816 */ /* 0x000fe20000000008 */
[----:B------:R-:W-:-:S05]  /*87e0*/  @P1 IMAD.MOV.U32 R7, RZ, RZ, R13 ;  /* 0x000000ffff071224 */ /* 0x000fca00078e000d */
[----:B------:R0:W-:Y:S01]  /*87f0*/  @P1 STG.E.U16 desc[UR58][R6.64+0x1d0], R8 ;  /* 0x0001d00806001986 */ /* 0x0001e2000c10153a */
[----:B------:R-:W-:Y:S05]  /*8800*/  @!P0 BRA `(.L_x_270) ;  /* 0x0000000000048947 */ /* 0x000fea0003800000 */
[----:B------:R3:W5:Y:S02]  /*8810*/  LDG.E.LTC128B.U16 R149, desc[UR58][R4.64+0x1d2] ;  /* 0x0001d23a04957981 */ /* 0x000764000c1e1520 */
.L_x_270:
[----:B------:R-:W-:Y:S05]  /*8820*/  BSYNC B1 ;  /* 0x0000000000017941 */ /* 0x000fea0003800000 */
.L_x_269:
[----:B------:R-:W-:Y:S05]  /*8830*/  @!P0 BRA `(.L_x_271) ;  /* 0x0000002800708947 */ /* 0x000fea0003800000 */
[----:B-123-5:R-:W-:-:S05]  /*8840*/  HADD2.F32 R4, -RZ, R149.H0_H0 ;  /* 0x20000095ff047230 */ /* 0x02efca0000004100 */
[----:B------:R-:W-:-:S04]  /*8850*/  FMUL R4, R4, R145 ;  /* 0x0000009104047220 */ /* 0x000fc80000400000 */
[----:B------:R-:W-:-:S05]  /*8860*/  FFMA R4, R31, R144, R4 ;  /* 0x000000901f047223 */ /* 0x000fca0000000004 */
[----:B------:R-:W-:-:S05]  /*8870*/  F2FP.F16.F32.PACK_AB R4, RZ, R4 ;  /* 0x00000004ff04723e */ /* 0x000fca00000000ff */
[----:B------:R4:W-:Y:S01]  /*8880*/  STG.E.U16 desc[UR58][R12.64+0x1d2], R4 ;  /* 0x0001d2040c007986 */ /* 0x0009e2000c10153a */
[----:B------:R-:W-:Y:S05]  /*8890*/  BRA `(.L_x_271) ;  /* 0x0000002800587947 */ /* 0x000fea0003800000 */
.L_x_34:
[----:B------:R-:W-:Y:S01]  /*88a0*/  ULDC.64 UR4, c[0x0][0x5c0] ;  /* 0x0001700000047ab9 */ /* 0x000fe20000000a00 */
[----:B------:R-:W-:Y:S01]  /*88b0*/  ISETP.GT.AND P3, PT, R8, 0x1, PT ;  /* 0x000000010800780c */ /* 0x000fe20003f64270 */
[-C--:B------:R-:W-:Y:S01]  /*88c0*/  FMUL R136, R136, R144.reuse ;  /* 0x0000009088887220 */ /* 0x080fe20000400000 */
[----:B------:R-:W-:Y:S01]  /*88d0*/  LEA R10, P0, R6, UR4, 0x1 ;  /* 0x00000004060a7c11 */ /* 0x000fe2000f8008ff */
[-C--:B------:R-:W-:Y:S01]  /*88e0*/  FMUL R137, R137, R144.reuse ;  /* 0x0000009089897220 */ /* 0x080fe20000400000 */
[----:B------:R-:W-:Y:S01]  /*88f0*/  SHF.L.U64.HI R5, R4, 0x4, R5 ;  /* 0x0000000404057819 */ /* 0x000fe20000010205 */
[-C--:B------:R-:W-:Y:S01]  /*8900*/  FMUL R138, R138, R144.reuse ;  /* 0x000000908a8a7220 */ /* 0x080fe20000400000 */
[----:B------:R-:W-:Y:S01]  /*8910*/  LEA.HI.X R11, R6, UR5, R9, 0x1, P0 ;  /* 0x00000005060b7c11 */ /* 0x000fe200080f0c09 */
[-C--:B------:R-:W-:Y:S01]  /*8920*/  FMUL R139, R139, R144.reuse ;  /* 0x000000908b8b7220 */ /* 0x080fe20000400000 */
[----:B------:R-:W-:Y:S01]  /*8930*/  ISETP.GT.AND P0, PT, R3, RZ, P3 ;  /* 0x000000ff0300720c */ /* 0x000fe20001f04270 */
[----:B------:R-:W-:Y:S01]  /*8940*/  FMUL R140, R140, R144 ;  /* 0x000000908c8c7220 */ /* 0x000fe20000400000 */
[----:B------:R-:W-:Y:S01]  /*8950*/  F2FP.F16.F32.PACK_AB R136, RZ, R136 ;  /* 0x00000088ff88723e */ /* 0x000fe200000000ff */
[-C--:B------:R-:W-:Y:S01]  /*8960*/  FMUL R141, R141, R144.reuse ;  /* 0x000000908d8d7220 */ /* 0x080fe20000400000 */
[----:B------:R-:W-:Y:S01]  /*8970*/  F2FP.F16.F32.PACK_AB R137, RZ, R137 ;  /* 0x00000089ff89723e */ /* 0x000fe200000000ff */
[----:B------:R-:W-:Y:S01]  /*8980*/  FMUL R142, R142, R144 ;  /* 0x000000908e8e7220 */ /* 0x000fe20000400000 */
[----:B------:R-:W-:Y:S01]  /*8990*/  LEA R4, P4, R4, R10, 0x4 ;  /* 0x0000000a04047211 */ /* 0x000fe200078820ff */
[----:B------:R-:W-:Y:S01]  /*89a0*/  @P2 STG.E.U16 desc[UR58][R10.64], R136 ;  /* 0x000000880a002986 */ /* 0x000fe2000c10153a */
[----:B------:R-:W-:Y:S01]  /*89b0*/  ISETP.GT.AND P2, PT, R8, 0x8, PT ;  /* 0x000000080800780c */ /* 0x000fe20003f44270 */
[----:B------:R-:W-:Y:S01]  /*89c0*/  FMUL R143, R143, R144 ;  /* 0x000000908f8f7220 */ /* 0x000fe20000400000 */
[----:B------:R-:W-:Y:S01]  /*89d0*/  ISETP.GT.AND P1, PT, R3, 0x8, P1 ;  /* 0x000000080300780c */ /* 0x000fe20000f24270 */
[--C-:B------:R-:W-:Y:S01]  /*89e0*/  IMAD.X R5, R5, 0x1, R11.reuse, P4 ;  /* 0x0000000105057824 */ /* 0x100fe200020e060b */
[C---:B------:R-:W-:Y:S01]  /*89f0*/  ISETP.GT.AND P5, PT, R3.reuse, RZ, P2 ;  /* 0x000000ff0300720c */ /* 0x040fe200017a4270 */
[--C-:B------:R-:W-:Y:S01]  /*8a00*/  @P0 IMAD.MOV.U32 R6, RZ, RZ, R10.reuse ;  /* 0x000000ffff060224 */ /* 0x100fe200078e000a */
[----:B------:R-:W-:Y:S01]  /*8a10*/  ISETP.GT.AND P3, PT, R3, 0x8, P3 ;  /* 0x000000080300780c */ /* 0x000fe20001f64270 */
[--C-:B------:R-:W-:Y:S01]  /*8a20*/  @P0 IMAD.MOV.U32 R7, RZ, RZ, R11.reuse ;  /* 0x000000ffff070224 */ /* 0x100fe200078e000b */
[----:B------:R-:W-:Y:S01]  /*8a30*/  F2FP.F16.F32.PACK_AB R138, RZ, R138 ;  /* 0x0000008aff8a723e */ /* 0x000fe200000000ff */
[-C--:B------:R-:W-:Y:S01]  /*8a40*/  FMUL R128, R128, R144.reuse ;  /* 0x0000009080807220 */ /* 0x080fe20000400000 */
[----:B------:R-:W-:Y:S01]  /*8a50*/  F2FP.F16.F32.PACK_AB R139, RZ, R139 ;  /* 0x0000008bff8b723e */ /* 0x000fe200000000ff */
[-C--:B------:R-:W-:Y:S01]  /*8a60*/  FMUL R129, R129, R144.reuse ;  /* 0x0000009081817220 */ /* 0x080fe20000400000 */
[----:B------:R0:W-:Y:S01]  /*8a70*/  @P0 STG.E.U16 desc[UR58][R6.64+0x2], R137 ;  /* 0x0000028906000986 */ /* 0x0001e2000c10153a */
[----:B------:R-:W-:Y:S01]  /*8a80*/  ISETP.GT.AND P0, PT, R8, 0x9, PT ;  /* 0x000000090800780c */ /* 0x000fe20003f04270 */
[----:B------:R-:W-:Y:S01]  /*8a90*/  FMUL R130, R130, R144 ;  /* 0x0000009082827220 */ /* 0x000fe20000400000 */
[----:B------:R-:W-:Y:S01]  /*8aa0*/  F2FP.F16.F32.PACK_AB R140, RZ, R140 ;  /* 0x0000008cff8c723e */ /* 0x000fe200000000ff */
[----:B------:R-:W-:Y:S01]  /*8ab0*/  @P1 STG.E.U16 desc[UR58][R4.64], R138 ;  /* 0x0000008a04001986 */ /* 0x000fe2000c10153a */
[----:B------:R-:W-:Y:S01]  /*8ac0*/  ISETP.GT.AND P4, PT, R3, RZ, P0 ;  /* 0x000000ff0300720c */ /* 0x000fe20000784270 */
[-C--:B------:R-:W-:Y:S01]  /*8ad0*/  FMUL R131, R131, R144.reuse ;  /* 0x0000009083837220 */ /* 0x080fe20000400000 */
[----:B------:R-:W-:Y:S01]  /*8ae0*/  ISETP.GT.AND P1, PT, R8, 0x10, PT ;  /* 0x000000100800780c */ /* 0x000fe20003f24270 */
[----:B------:R-:W-:Y:S01]  /*8af0*/  @P3 STG.E.U16 desc[UR58][R4.64+0x2], R139 ;  /* 0x0000028b04003986 */ /* 0x000fe2000c10153a */
[----:B------:R-:W-:Y:S01]  /*8b00*/  F2FP.F16.F32.PACK_AB R141, RZ, R141 ;  /* 0x0000008dff8d723e */ /* 0x000fe200000000ff */
[-C--:B------:R-:W-:Y:S01]  /*8b10*/  FMUL R132, R132, R144.reuse ;  /* 0x0000009084847220 */ /* 0x080fe20000400000 */
[C---:B------:R-:W-:Y:S01]  /*8b20*/  ISETP.GT.AND P2, PT, R3.reuse, 0x8, P2 ;  /* 0x000000080300780c */ /* 0x040fe20001744270 */
[--C-:B0-----:R-:W-:Y:S01]  /*8b30*/  @P5 IMAD.MOV.U32 R6, RZ, RZ, R10.reuse ;  /* 0x000000ffff065224 */ /* 0x101fe200078e000a */
[----:B------:R-:W-:Y:S01]  /*8b40*/  ISETP.GT.AND P3, PT, R3, 0x8, P0 ;  /* 0x000000080300780c */ /* 0x000fe20000764270 */
[--C-:B------:R-:W-:Y:S01]  /*8b50*/  @P5 IMAD.MOV.U32 R7, RZ, RZ, R11.reuse ;  /* 0x000000ffff075224 */ /* 0x100fe200078e000b */
[----:B------:R-:W-:Y:S01]  /*8b60*/  ISETP.GT.AND P0, PT, R8, 0x11, PT ;  /* 0x000000110800780c */ /* 0x000fe20003f04270 */
[----:B------:R-:W-:Y:S01]  /*8b70*/  FMUL R133, R133, R144 ;  /* 0x0000009085857220 */ /* 0x000fe20000400000 */
[----:B------:R-:W-:Y:S01]  /*8b80*/  F2FP.F16.F32.PACK_AB R142, RZ, R142 ;  /* 0x0000008eff8e723e */ /* 0x000fe200000000ff */
[-C--:B------:R-:W-:Y:S01]  /*8b90*/  FMUL R134, R134, R144.reuse ;  /* 0x0000009086867220 */ /* 0x080fe20000400000 */
[----:B------:R0:W-:Y:S01]  /*8ba0*/  @P5 STG.E.U16 desc[UR58][R6.64+0x10], R140 ;  /* 0x0000108c06005986 */ /* 0x0001e2000c10153a */
[----:B------:R-:W-:Y:S01]  /*8bb0*/  ISETP.GT.AND P5, PT, R3, RZ, P1 ;  /* 0x000000ff0300720c */ /* 0x000fe20000fa4270 */
[-C--:B------:R-:W-:Y:S01]  /*8bc0*/  FMUL R135, R135, R144.reuse ;  /* 0x0000009087877220 */ /* 0x080fe20000400000 */
[----:B------:R-:W-:Y:S01]  /*8bd0*/  F2FP.F16.F32.PACK_AB R143, RZ, R143 ;  /* 0x0000008fff8f723e */ /* 0x000fe200000000ff */
[----:B------:R-:W-:Y:S01]  /*8be0*/  FMUL R120, R120, R144 ;  /* 0x0000009078787220 */ /* 0x000fe20000400000 */
[----:B------:R-:W-:Y:S01]  /*8bf0*/  F2FP.F16.F32.PACK_AB R128, RZ, R128 ;  /* 0x00000080ff80723e */ /* 0x000fe200000000ff */
[-C--:B------:R-:W-:Y:S01]  /*8c00*/  FMUL R121, R121, R144.reuse ;  /* 0x0000009079797220 */ /* 0x080fe20000400000 */
[----:B------:R-:W-:Y:S01]  /*8c10*/  F2FP.F16.F32.PACK_AB R129, RZ, R129 ;  /* 0x00000081ff81723e */ /* 0x000fe200000000ff */
[-C--:B------:R-:W-:Y:S01]  /*8c20*/  FMUL R122, R122, R144.reuse ;  /* 0x000000907a7a7220 */ /* 0x080fe20000400000 */
[----:B------:R-:W-:Y:S01]  /*8c30*/  ISETP.GT.AND P1, PT, R3, 0x8, P1 ;  /* 0x000000080300780c */ /* 0x000fe20000f24270 */
[----:B------:R-:W-:Y:S01]  /*8c40*/  FMUL R123, R123, R144 ;  /* 0x000000907b7b7220 */ /* 0x000fe20000400000 */
[----:B------:R-:W-:Y:S01]  /*8c50*/  F2FP.F16.F32.PACK_AB R130, RZ, R130 ;  /* 0x00000082ff82723e */ /* 0x000fe200000000ff */
[--C-:B0-----:R-:W-:Y:S01]  /*8c60*/  @P4 IMAD.MOV.U32 R6, RZ, RZ, R10.reuse ;  /* 0x000000ffff064224 */ /* 0x101fe200078e000a */
[----:B------:R-:W-:Y:S01]  /*8c70*/  F2FP.F16.F32.PACK_AB R131, RZ, R131 ;  /* 0x00000083ff83723e */ /* 0x000fe200000000ff */
[--C-:B------:R-:W-:Y:S01]  /*8c80*/  @P4 IMAD.MOV.U32 R7, RZ, RZ, R11.reuse ;  /* 0x000000ffff074224 */ /* 0x100fe200078e000b */
[----:B------:R-:W-:Y:S01]  /*8c90*/  F2FP.F16.F32.PACK_AB R132, RZ, R132 ;  /* 0x00000084ff84723e */ /* 0x000fe200000000ff */
[-C--:B------:R-:W-:Y:S01]  /*8ca0*/  FMUL R124, R124, R144.reuse ;  /* 0x000000907c7c7220 */ /* 0x080fe20000400000 */
[----:B------:R-:W-:Y:S01]  /*8cb0*/  F2FP.F16.F32.PACK_AB R133, RZ, R133 ;  /* 0x00000085ff85723e */ /* 0x000fe200000000ff */
[-C--:B------:R-:W-:Y:S01]  /*8cc0*/  FMUL R125, R125, R144.reuse ;  /* 0x000000907d7d7220 */ /* 0x080fe20000400000 */
[----:B------:R0:W-:Y:S01]  /*8cd0*/  @P4 STG.E.U16 desc[UR58][R6.64+0x12], R141 ;  /* 0x0000128d06004986 */ /* 0x0001e2000c10153a */
[----:B------:R-:W-:Y:S01]  /*8ce0*/  ISETP.GT.AND P4, PT, R3, RZ, P0 ;  /* 0x000000ff0300720c */ /* 0x000fe20000784270 */
[----:B------:R-:W-:Y:S01]  /*8cf0*/  FMUL R126, R126, R144 ;  /* 0x000000907e7e7220 */ /* 0x000fe20000400000 */
[----:B------:R-:W-:Y:S01]  /*8d00*/  F2FP.F16.F32.PACK_AB R134, RZ, R134 ;  /* 0x00000086ff86723e */ /* 0x000fe200000000ff */
[----:B------:R-:W-:Y:S01]  /*8d10*/  @P2 STG.E.U16 desc[UR58][R4.64+0x10], R142 ;  /* 0x0000108e04002986 */ /* 0x000fe2000c10153a */
[----:B------:R-:W-:Y:S01]  /*8d20*/  ISETP.GT.AND P2, PT, R8, 0x18, PT ;  /* 0x000000180800780c */ /* 0x000fe20003f44270 */
[-C--:B------:R-:W-:Y:S01]  /*8d30*/  FMUL R127, R127, R144.reuse ;  /* 0x000000907f7f7220 */ /* 0x080fe20000400000 */
[----:B------:R-:W-:Y:S01]  /*8d40*/  F2FP.F16.F32.PACK_AB R135, RZ, R135 ;  /* 0x00000087ff87723e */ /* 0x000fe200000000ff */
[----:B------:R-:W-:Y:S01]  /*8d50*/  @P3 STG.E.U16 desc[UR58][R4.64+0x12], R143 ;  /* 0x0000128f04003986 */ /* 0x000fe2000c10153a */
[----:B------:R-:W-:Y:S01]  /*8d60*/  ISETP.GT.AND P3, PT, R3, 0x8, P0 ;  /* 0x000000080300780c */ /* 0x000fe20000764270 */
[----:B------:R-:W-:Y:S01]  /*8d70*/  FMUL R112, R112, R144 ;  /* 0x0000009070707220 */ /* 0x000fe20000400000 */
[----:B------:R-:W-:Y:S01]  /*8d80*/  ISETP.GT.AND P0, PT, R8, 0x19, PT ;  /* 0x000000190800780c */ /* 0x000fe20003f04270 */
[--C-:B0-----:R-:W-:Y:S01]  /*8d90*/  @P5 IMAD.MOV.U32 R6, RZ, RZ, R10.reuse ;  /* 0x000000ffff065224 */ /* 0x101fe200078e000a */
[----:B------:R-:W-:Y:S01]  /*8da0*/  F2FP.F16.F32.PACK_AB R120, RZ, R120 ;  /* 0x00000078ff78723e */ /* 0x000fe200000000ff */
[--C-:B------:R-:W-:Y:S01]  /*8db0*/  @P5 IMAD.MOV.U32 R7, RZ, RZ, R11.reuse ;  /* 0x000000ffff075224 */ /* 0x100fe200078e000b */
[----:B------:R-:W-:Y:S01]  /*8dc0*/  F2FP.F16.F32.PACK_AB R121, RZ, R121 ;  /* 0x00000079ff79723e */ /* 0x000fe200000000ff */
        /* <DEDUP_REMOVED lines=11> */
[----:B------:R-:W-:Y:S01]  /*8e80*/  FMUL R118, R118, R144 ;  /* 0x0000009076767220 */ /* 0x000fe20000400000 */
[----:B------:R-:W-:Y:S01]  /*8e90*/  F2FP.F16.F32.PACK_AB R126, RZ, R126 ;  /* 0x0000007eff7e723e */ /* 0x000fe200000000ff */
[----:B------:R-:W-:Y:S01]  /*8ea0*/  FMUL R119, R119, R144 ;  /* 0x0000009077777220 */ /* 0x000fe20000400000 */
[----:B------:R-:W-:Y:S01]  /*8eb0*/  F2FP.F16.F32.PACK_AB R127, RZ, R127 ;  /* 0x0000007fff7f723e */ /* 0x000fe200000000ff */
        /* <DEDUP_REMOVED lines=8> */
[C---:B------:R-:W-:Y:S01]  /*8f40*/  ISETP.GT.AND P4, PT, R3.reuse, RZ, P0 ;  /* 0x000000ff0300720c */ /* 0x040fe20000784270 */
[-C--:B------:R-:W-:Y:S01]  /*8f50*/  FMUL R106, R106, R144.reuse ;  /* 0x000000906a6a7220 */ /* 0x080fe20000400000 */
[----:B------:R-:W-:Y:S01]  /*8f60*/  F2FP.F16.F32.PACK_AB R115, RZ, R115 ;  /* 0x00000073ff73723e */ /* 0x000fe200000000ff */
[----:B------:R-:W-:Y:S01]  /*8f70*/  @P1 STG.E.U16 desc[UR58][R4.64+0x20], R130 ;  /* 0x0000208204001986 */ /* 0x000fe2000c10153a */
[----:B------:R-:W-:Y:S01]  /*8f80*/  ISETP.GT.AND P1, PT, R3, 0x8, P2 ;  /* 0x000000080300780c */ /* 0x000fe20001724270 */
[-C--:B------:R-:W-:Y:S01]  /*8f90*/  FMUL R107, R107, R144.reuse ;  /* 0x000000906b6b7220 */ /* 0x080fe20000400000 */
[----:B------:R-:W-:Y:S01]  /*8fa0*/  ISETP.GT.AND P2, PT, R8, 0x20, PT ;  /* 0x000000200800780c */ /* 0x000fe20003f44270 */
        /* <DEDUP_REMOVED lines=251> */
[----:B0-----:R-:W-:Y:S01]  /*9f60*/  @P4 IMAD.MOV.U32 R6, RZ, RZ, R10 ;  /* 0x000000ffff064224 */ /* 0x001fe200078e000a */
[----:B------:R-:W-:Y:S01]  /*9f70*/  F2FP.F16.F32.PACK_AB R36, RZ, R36 ;  /* 0x00000024ff24723e */ /* 0x000fe200000000ff */
[----:B------:R-:W-:Y:S01]  /*9f80*/  @P4 IMAD.MOV.U32 R7, RZ, RZ, R11 ;  /* 0x000000ffff074224 */ /* 0x000fe200078e000b */
        /* <DEDUP_REMOVED lines=10> */
[----:B------:R-:W-:Y:S01]  /*a030*/  FMUL R31, R31, R144 ;  /* 0x000000901f1f7220 */ /* 0x000fe20000400000 */
[----:B------:R-:W-:Y:S01]  /*a040*/  ISETP.GT.AND P2, PT, R8, 0x58, PT ;  /* 0x000000580800780c */ /* 0x000fe20003f44270 */
[----:B------:R-:W-:Y:S01]  /*a050*/  @P3 STG.E.U16 desc[UR58][R4.64+0x92], R111 ;  /* 0x0000926f04003986 */ /* 0x000fe2000c10153a */
[----:B------:R-:W-:-:S02]  /*a060*/  ISETP.GT.AND P3, PT, R3, 0x8, P0 ;  /* 0x000000080300780c */ /* 0x000fc40000764270 */
[----:B------:R-:W-:Y:S01]  /*a070*/  ISETP.GT.AND P0, PT, R8, 0x59, PT ;  /* 0x000000590800780c */ /* 0x000fe20003f04270 */
[----:B0-----:R-:W-:Y:S01]  /*a080*/  @P5 IMAD.MOV.U32 R6, RZ, RZ, R10 ;  /* 0x000000ffff065224 */ /* 0x001fe200078e000a */
[----:B------:R-:W-:Y:S01]  /*a090*/  F2FP.F16.F32.PACK_AB R24, RZ, R24 ;  /* 0x00000018ff18723e */ /* 0x000fe200000000ff */
[----:B------:R-:W-:Y:S01]  /*a0a0*/  @P5 IMAD.MOV.U32 R7, RZ, RZ, R11 ;  /* 0x000000ffff075224 */ /* 0x000fe200078e000b */
[----:B------:R-:W-:Y:S02]  /*a0b0*/  F2FP.F16.F32.PACK_AB R25, RZ, R25 ;  /* 0x00000019ff19723e */ /* 0x000fe400000000ff */
[----:B------:R-:W-:Y:S02]  /*a0c0*/  F2FP.F16.F32.PACK_AB R26, RZ, R26 ;  /* 0x0000001aff1a723e */ /* 0x000fe400000000ff */
[----:B------:R0:W-:Y:S01]  /*a0d0*/  @P5 STG.E.U16 desc[UR58][R6.64+0xa0], R96 ;  /* 0x0000a06006005986 */ /* 0x0001e2000c10153a */
[----:B------:R-:W-:Y:S02]  /*a0e0*/  ISETP.GT.AND P5, PT, R3, RZ, P2 ;  /* 0x000000ff0300720c */ /* 0x000fe400017a4270 */
[----:B------:R-:W-:-:S02]  /*a0f0*/  F2FP.F16.F32.PACK_AB R27, RZ, R27 ;  /* 0x0000001bff1b723e */ /* 0x000fc400000000ff */
[----:B------:R-:W-:Y:S02]  /*a100*/  F2FP.F16.F32.PACK_AB R28, RZ, R28 ;  /* 0x0000001cff1c723e */ /* 0x000fe400000000ff */
[----:B------:R-:W-:Y:S02]  /*a110*/  F2FP.F16.F32.PACK_AB R29, RZ, R29 ;  /* 0x0000001dff1d723e */ /* 0x000fe400000000ff */
[----:B------:R-:W-:Y:S02]  /*a120*/  F2FP.F16.F32.PACK_AB R30, RZ, R30 ;  /* 0x0000001eff1e723e */ /* 0x000fe400000000ff */
[----:B------:R-:W-:Y:S01]  /*a130*/  F2FP.F16.F32.PACK_AB R31, RZ, R31 ;  /* 0x0000001fff1f723e */ /* 0x000fe200000000ff */
[----:B0-----:R-:W-:Y:S02]  /*a140*/  @P4 IMAD.MOV.U32 R6, RZ, RZ, R10 ;  /* 0x000000ffff064224 */ /* 0x001fe400078e000a */
[----:B------:R-:W-:-:S05]  /*a150*/  @P4 IMAD.MOV.U32 R7, RZ, RZ, R11 ;  /* 0x000000ffff074224 */ /* 0x000fca00078e000b */
[----:B------:R0:W-:Y:S01]  /*a160*/  @P4 STG.E.U16 desc[UR58][R6.64+0xa2], R97 ;  /* 0x0000a26106004986 */ /* 0x0001e2000c10153a */
[----:B------:R-:W-:-:S03]  /*a170*/  ISETP.GT.AND P4, PT, R3, RZ, P0 ;  /* 0x000000ff0300720c */ /* 0x000fc60000784270 */
[----:B------:R-:W-:Y:S01]  /*a180*/  @P1 STG.E.U16 desc[UR58][R4.64+0xa0], R98 ;  /* 0x0000a06204001986 */ /* 0x000fe2000c10153a */
[C---:B------:R-:W-:Y:S02]  /*a190*/  ISETP.GT.AND P1, PT, R3.reuse, 0x8, P2 ;  /* 0x000000080300780c */ /* 0x040fe40001724270 */
[C---:B------:R-:W-:Y:S01]  /*a1a0*/  ISETP.GT.AND P2, PT, R8.reuse, 0x60, PT ;  /* 0x000000600800780c */ /* 0x040fe20003f44270 */
[----:B------:R-:W-:Y:S01]  /*a1b0*/  @P3 STG.E.U16 desc[UR58][R4.64+0xa2], R99 ;  /* 0x0000a26304003986 */ /* 0x000fe2000c10153a */
[----:B------:R-:W-:Y:S02]  /*a1c0*/  ISETP.GT.AND P3, PT, R3, 0x8, P0 ;  /* 0x000000080300780c */ /* 0x000fe40000764270 */
[----:B------:R-:W-:Y:S01]  /*a1d0*/  ISETP.GT.AND P0, PT, R8, 0x61, PT ;  /* 0x000000610800780c */ /* 0x000fe20003f04270 */
[----:B0-----:R-:W-:Y:S02]  /*a1e0*/  @P5 IMAD.MOV.U32 R6, RZ, RZ, R10 ;  /* 0x000000ffff065224 */ /* 0x001fe400078e000a */
[----:B------:R-:W-:-:S05]  /*a1f0*/  @P5 IMAD.MOV.U32 R7, RZ, RZ, R11 ;  /* 0x000000ffff075224 */ /* 0x000fca00078e000b */
[----:B------:R0:W-:Y:S01]  /*a200*/  @P5 STG.E.U16 desc[UR58][R6.64+0xb0], R100 ;  /* 0x0000b06406005986 */ /* 0x0001e2000c10153a */
[----:B------:R-:W-:Y:S01]  /*a210*/  ISETP.GT.AND P5, PT, R3, RZ, P2 ;  /* 0x000000ff0300720c */ /* 0x000fe200017a4270 */
        /* <DEDUP_REMOVED lines=181> */
[C---:B------:R-:W-:Y:S02]  /*ad70*/  ISETP.GT.AND P5, PT, R3.reuse, RZ, P2 ;  /* 0x000000ff0300720c */ /* 0x040fe400017a4270 */
[----:B------:R-:W-:Y:S01]  /*ad80*/  ISETP.GT.AND P2, PT, R3, 0x8, P2 ;  /* 0x000000080300780c */ /* 0x000fe20001744270 */
[----:B0-----:R-:W-:Y:S02]  /*ad90*/  @P4 IMAD.MOV.U32 R6, RZ, RZ, R10 ;  /* 0x000000ffff064224 */ /* 0x001fe400078e000a */
[----:B------:R-:W-:-:S05]  /*ada0*/  @P4 IMAD.MOV.U32 R7, RZ, RZ, R11 ;  /* 0x000000ffff074224 */ /* 0x000fca00078e000b */
[----:B------:R0:W-:Y:S01]  /*adb0*/  @P4 STG.E.U16 desc[UR58][R6.64+0x182], R41 ;  /* 0x0001822906004986 */ /* 0x0001e2000c10153a */
[C---:B------:R-:W-:Y:S02]  /*adc0*/  ISETP.GT.AND P4, PT, R3.reuse, RZ, P0 ;  /* 0x000000ff0300720c */ /* 0x040fe40000784270 */
[----:B------:R-:W-:Y:S01]  /*add0*/  ISETP.GT.AND P0, PT, R3, 0x8, P0 ;  /* 0x000000080300780c */ /* 0x000fe20000704270 */
[----:B------:R-:W-:Y:S01]  /*ade0*/  @P1 STG.E.U16 desc[UR58][R4.64+0x180], R42 ;  /* 0x0001802a04001986 */ /* 0x000fe2000c10153a */
[----:B------:R-:W-:-:S03]  /*adf0*/  ISETP.GT.AND P1, PT, R8, 0xd1, PT ;  /* 0x000000d10800780c */ /* 0x000fc60003f24270 */
[----:B------:R-:W-:Y:S01]  /*ae00*/  @P3 STG.E.U16 desc[UR58][R4.64+0x182], R43 ;  /* 0x0001822b04003986 */ /* 0x000fe2000c10153a */
        /* <DEDUP_REMOVED lines=9> */
[----:B------:R-:W-:Y:S04]  /*aea0*/  @P2 STG.E.U16 desc[UR58][R4.64+0x190], R46 ;  /* 0x0001902e04002986 */ /* 0x000fe8000c10153a */
[----:B------:R-:W-:Y:S01]  /*aeb0*/  @P0 STG.E.U16 desc[UR58][R4.64+0x192], R47 ;  /* 0x0001922f04000986 */ /* 0x000fe2000c10153a */
[----:B------:R-:W-:Y:S01]  /*aec0*/  ISETP.GT.AND P0, PT, R3, 0x8, P3 ;  /* 0x000000080300780c */ /* 0x000fe20001f04270 */
[----:B0-----:R-:W-:Y:S02]  /*aed0*/  @P5 IMAD.MOV.U32 R6, RZ, RZ, R10 ;  /* 0x000000ffff065224 */ /* 0x001fe400078e000a */
[----:B------:R-:W-:-:S05]  /*aee0*/  @P5 IMAD.MOV.U32 R7, RZ, RZ, R11 ;  /* 0x000000ffff075224 */ /* 0x000fca00078e000b */
[----:B------:R0:W-:Y:S01]  /*aef0*/  @P5 STG.E.U16 desc[UR58][R6.64+0x1a0], R32 ;  /* 0x0001a02006005986 */ /* 0x0001e2000c10153a */
[----:B------:R-:W-:Y:S02]  /*af00*/  ISETP.GT.AND P5, PT, R3, 0x8, P1 ;  /* 0x000000080300780c */ /* 0x000fe40000fa4270 */
[----:B------:R-:W-:-:S04]  /*af10*/  ISETP.GT.AND P1, PT, R8, 0xd9, PT ;  /* 0x000000d90800780c */ /* 0x000fc80003f24270 */
[----:B------:R-:W-:Y:S01]  /*af20*/  ISETP.GT.AND P3, PT, R3, RZ, P1 ;  /* 0x000000ff0300720c */ /* 0x000fe20000f64270 */
[----:B0-----:R-:W-:Y:S02]  /*af30*/  @P4 IMAD.MOV.U32 R6, RZ, RZ, R10 ;  /* 0x000000ffff064224 */ /* 0x001fe400078e000a */
[----:B------:R-:W-:-:S05]  /*af40*/  @P4 IMAD.MOV.U32 R7, RZ, RZ, R11 ;  /* 0x000000ffff074224 */ /* 0x000fca00078e000b */
[----:B------:R0:W-:Y:S01]  /*af50*/  @P4 STG.E.U16 desc[UR58][R6.64+0x1a2], R33 ;  /* 0x0001a22106004986 */ /* 0x0001e2000c10153a */
[----:B------:R-:W-:-:S03]  /*af60*/  ISETP.GT.AND P4, PT, R8, 0xd8, PT ;  /* 0x000000d80800780c */ /* 0x000fc60003f84270 */
[----:B------:R-:W-:Y:S01]  /*af70*/  @P0 STG.E.U16 desc[UR58][R4.64+0x1a0], R34 ;  /* 0x0001a02204000986 */ /* 0x000fe2000c10153a */
[C---:B------:R-:W-:Y:S02]  /*af80*/  ISETP.GT.AND P2, PT, R3.reuse, RZ, P4 ;  /* 0x000000ff0300720c */ /* 0x040fe40002744270 */
[C---:B------:R-:W-:Y:S01]  /*af90*/  ISETP.GT.AND P4, PT, R3.reuse, 0x8, P4 ;  /* 0x000000080300780c */ /* 0x040fe20002784270 */
[----:B------:R-:W-:Y:S01]  /*afa0*/  @P5 STG.E.U16 desc[UR58][R4.64+0x1a2], R35 ;  /* 0x0001a22304005986 */ /* 0x000fe2000c10153a */
[----:B------:R-:W-:Y:S02]  /*afb0*/  ISETP.GT.AND P5, PT, R3, 0x8, P1 ;  /* 0x000000080300780c */ /* 0x000fe40000fa4270 */
[C---:B------:R-:W-:Y:S02]  /*afc0*/  ISETP.GT.AND P0, PT, R8.reuse, 0xe1, PT ;  /* 0x000000e10800780c */ /* 0x040fe40003f04270 */
[----:B------:R-:W-:-:S05]  /*afd0*/  ISETP.GT.AND P1, PT, R8, 0xe9, PT ;  /* 0x000000e90800780c */ /* 0x000fca0003f24270 */
[----:B0-----:R-:W-:Y:S02]  /*afe0*/  @P2 IMAD.MOV.U32 R6, RZ, RZ, R10 ;  /* 0x000000ffff062224 */ /* 0x001fe400078e000a */
[----:B------:R-:W-:-:S05]  /*aff0*/  @P2 IMAD.MOV.U32 R7, RZ, RZ, R11 ;  /* 0x000000ffff072224 */ /* 0x000fca00078e000b */
[----:B------:R0:W-:Y:S01]  /*b000*/  @P2 STG.E.U16 desc[UR58][R6.64+0x1b0], R36 ;  /* 0x0001b02406002986 */ /* 0x0001e2000c10153a */
[----:B------:R-:W-:Y:S01]  /*b010*/  ISETP.GT.AND P2, PT, R8, 0xe8, PT ;  /* 0x000000e80800780c */ /* 0x000fe20003f44270 */
        /* <DEDUP_REMOVED lines=8> */
[C---:B------:R-:W-:Y:S02]  /*b0a0*/  ISETP.GT.AND P5, PT, R3.reuse, RZ, P0 ;  /* 0x000000ff0300720c */ /* 0x040fe400007a4270 */
[----:B------:R-:W-:-:S07]  /*b0b0*/  ISETP.GT.AND P0, PT, R3, 0x8, P0 ;  /* 0x000000080300780c */ /* 0x000fce0000704270 */
        /* <DEDUP_REMOVED lines=10> */
[----:B------:R-:W-:Y:S04]  /*b160*/  @P3 STG.E.U16 desc[UR58][R4.64+0x1c0], R26 ;  /* 0x0001c01a04003986 */ /* 0x000fe8000c10153a */
[----:B------:R-:W-:Y:S06]  /*b170*/  @P0 STG.E.U16 desc[UR58][R4.64+0x1c2], R27 ;  /* 0x0001c21b04000986 */ /* 0x000fec000c10153a */
[----:B0-----:R-:W-:-:S02]  /*b180*/  @P5 IMAD.MOV.U32 R6, RZ, RZ, R10 ;  /* 0x000000ffff065224 */ /* 0x001fc400078e000a */
[----:B------:R-:W-:-:S05]  /*b190*/  @P5 IMAD.MOV.U32 R7, RZ, RZ, R11 ;  /* 0x000000ffff075224 */ /* 0x000fca00078e000b */
[----:B------:R0:W-:Y:S04]  /*b1a0*/  @P5 STG.E.U16 desc[UR58][R6.64+0x1d0], R28 ;  /* 0x0001d01c06005986 */ /* 0x0001e8000c10153a */
[----:B------:R1:W-:Y:S04]  /*b1b0*/  @P4 STG.E.U16 desc[UR58][R10.64+0x1d2], R29 ;  /* 0x0001d21d0a004986 */ /* 0x0003e8000c10153a */
[----:B------:R1:W-:Y:S01]  /*b1c0*/  @P2 STG.E.U16 desc[UR58][R4.64+0x1d0], R30 ;  /* 0x0001d01e04002986 */ /* 0x0003e2000c10153a */
[----:B0-----:R-:W-:Y:S02]  /*b1d0*/  @P1 IMAD.MOV.U32 R6, RZ, RZ, R4 ;  /* 0x000000ffff061224 */ /* 0x001fe400078e0004 */
[----:B------:R-:W-:-:S05]  /*b1e0*/  @P1 IMAD.MOV.U32 R7, RZ, RZ, R5 ;  /* 0x000000ffff071224 */ /* 0x000fca00078e0005 */
[----:B------:R1:W-:Y:S02]  /*b1f0*/  @P1 STG.E.U16 desc[UR58][R6.64+0x1d2], R31 ;  /* 0x0001d21f06001986 */ /* 0x0003e4000c10153a */
.L_x_271:
[----:B------:R-:W-:Y:S05]  /*b200*/  BSYNC B0 ;  /* 0x0000000000007941 */ /* 0x000fea0003800000 */
.L_x_33:
[----:B------:R-:W-:Y:S01]  /*b210*/  ULDC UR4, c[0x0][0xc] ;  /* 0x0000030000047ab9 */ /* 0x000fe20000000800 */
[----:B------:R-:W-:Y:S01]  /*b220*/  ULDC UR5, c[0x0][0x10] ;  /* 0x0000040000057ab9 */ /* 0x000fe20000000800 */
[----:B------:R-:W0:Y:S01]  /*b230*/  LDC R3, c[0x0][0x14] ;  /* 0x00000500ff037b82 */ /* 0x000e220000000800 */
[----:B------:R-:W-:Y:S01]  /*b240*/  UIMAD.WIDE.U32 UR4, UR4, UR5, URZ ;  /* 0x00000005040472a5 */ /* 0x000fe2000f8e003f */
[----:B-----5:R-:W-:Y:S02]  /*b250*/  IMAD.MOV.U32 R149, RZ, RZ, -0x1 ;  /* 0xffffffffff957424 */ /* 0x020fe400078e00ff */
[----:B------:R-:W-:-:S03]  /*b260*/  IMAD.MOV.U32 R147, RZ, RZ, -0x1 ;  /* 0xffffffffff937424 */ /* 0x000fc600078e00ff */
[----:B0-----:R-:W-:-:S04]  /*b270*/  IMAD.WIDE.U32 R16, R3, UR4, R16 ;  /* 0x0000000403107c25 */ /* 0x001fc8000f8e0010 */
[----:B------:R-:W-:Y:S01]  /*b280*/  IMAD R3, R3, UR5, RZ ;  /* 0x0000000503037c24 */ /* 0x000fe2000f8e02ff */
[----:B------:R-:W-:Y:S02]  /*b290*/  ULDC.64 UR4, c[0x0][0x650] ;  /* 0x0001940000047ab9 */ /* 0x000fe40000000a00 */
[----:B------:R-:W-:Y:S01]  /*b2a0*/  ISETP.GE.U32.AND P0, PT, R16, UR4, PT ;  /* 0x0000000410007c0c */ /* 0x000fe2000bf06070 */
[--C-:B------:R-:W-:Y:S01]  /*b2b0*/  IMAD.IADD R17, R17, 0x1, R3.reuse ;  /* 0x0000000111117824 */ /* 0x100fe200078e0203 */
[----:B------:R-:W-:-:S04]  /*b2c0*/  PRMT R3, RZ, 0x7610, R3 ;  /* 0x00007610ff037816 */ /* 0x000fc80000000003 */
[----:B------:R-:W-:-:S13]  /*b2d0*/  ISETP.GE.U32.AND.EX P0, PT, R17, UR5, PT, P0 ;  /* 0x0000000511007c0c */ /* 0x000fda000bf06100 */
[----:B------:R-:W-:Y:S05]  /*b2e0*/  @P0 BRA `(.L_x_272) ;  /* 0x0000000400640947 */ /* 0x000fea0003800000 */
[----:B----4-:R-:W0:Y:S01]  /*b2f0*/  S2R R12, SR_CTAID.X ;  /* 0x00000000000c7919 */ /* 0x010e220000002500 */
[----:B-1----:R-:W1:Y:S01]  /*b300*/  LDC.64 R10, c[0x0][0x628] ;  /* 0x00018a00ff0a7b82 */ /* 0x002e620000000a00 */
[----:B------:R-:W-:Y:S01]  /*b310*/  ULDC UR4, c[0x0][0x150] ;  /* 0x0000540000047ab9 */ /* 0x000fe20000000800 */
[----:B------:R-:W-:Y:S01]  /*b320*/  IMAD.MOV.U32 R8, RZ, RZ, R16 ;  /* 0x000000ffff087224 */ /* 0x000fe200078e0010 */
[----:B------:R-:W4:Y:S01]  /*b330*/  S2R R24, SR_CTAID.Y ;  /* 0x0000000000187919 */ /* 0x000f220000002600 */
[----:B------:R-:W-:-:S04]  /*b340*/  IMAD.MOV.U32 R9, RZ, RZ, R17 ;  /* 0x000000ffff097224 */ /* 0x000fc800078e0011 */
[----:B------:R-:W2:Y:S08]  /*b350*/  LDC R21, c[0x0][0x144] ;  /* 0x00005100ff157b82 */ /* 0x000eb00000000800 */
[----:B------:R-:W2:Y:S08]  /*b360*/  LDC R0, c[0x0][0x630] ;  /* 0x00018c00ff007b82 */ /* 0x000eb00000000800 */
[----:B------:R-:W2:Y:S01]  /*b370*/  LDC.64 R14, c[0x0][0x620] ;  /* 0x00018800ff0e7b82 */ /* 0x000ea20000000a00 */
[----:B-1----:R-:W-:-:S04]  /*b380*/  ISETP.NE.U32.AND P0, PT, R10, RZ, PT ;  /* 0x000000ff0a00720c */ /* 0x002fc80003f05070 */
[----:B------:R-:W-:Y:S02]  /*b390*/  ISETP.NE.AND.EX P0, PT, R11, RZ, PT, P0 ;  /* 0x000000ff0b00720c */ /* 0x000fe40003f05300 */
[----:B0-----:R-:W-:-:S05]  /*b3a0*/  I2FP.F32.U32 R3, R12 ;  /* 0x0000000c00037245 */ /* 0x001fca0000201000 */
[----:B------:R-:W-:-:S04]  /*b3b0*/  FMUL R3, R3, UR4 ;  /* 0x0000000403037c20 */ /* 0x000fc80008400000 */
[----:B------:R0:W1:Y:S02]  /*b3c0*/  F2I.U32.TRUNC.NTZ R20, R3 ;  /* 0x0000000300147305 */ /* 0x000064000020f000 */
[----:B----4-:R-:W-:Y:S05]  /*b3d0*/  @!P0 BRA `(.L_x_273) ;  /* 0x0000000000288947 */ /* 0x010fea0003800000 */
[----:B0-----:R-:W0:Y:S02]  /*b3e0*/  LDC R3, c[0x0][0x634] ;  /* 0x00018d00ff037b82 */ /* 0x001e240000000800 */
[----:B0-----:R-:W-:-:S05]  /*b3f0*/  IADD3 R3, P0, R16, R3, RZ ;  /* 0x0000000310037210 */ /* 0x001fca0007f1e0ff */
[----:B------:R-:W-:-:S04]  /*b400*/  IMAD.X R13, RZ, RZ, R17, P0 ;  /* 0x000000ffff0d7224 */ /* 0x000fc800000e0611 */
[----:B--23--:R-:W-:-:S04]  /*b410*/  IMAD.WIDE.U32 R4, R13, R10, RZ ;  /* 0x0000000a0d047225 */ /* 0x00cfc800078e00ff */
[----:B------:R-:W-:-:S04]  /*b420*/  IMAD.WIDE.U32 R6, P0, R3, R11, R4 ;  /* 0x0000000b03067225 */ /* 0x000fc80007800004 */
[----:B------:R-:W-:-:S04]  /*b430*/  IMAD.WIDE.U32 R4, R3, R10, RZ ;  /* 0x0000000a03047225 */ /* 0x000fc800078e00ff */
[----:B------:R-:W-:Y:S01]  /*b440*/  IMAD.X R9, RZ, RZ, RZ, P0 ;  /* 0x000000ffff097224 */ /* 0x000fe200000e06ff */
[----:B------:R-:W-:Y:S01]  /*b450*/  IADD3 RZ, P0, R5, R6, RZ ;  /* 0x0000000605ff7210 */ /* 0x000fe20007f1e0ff */
[----:B------:R-:W-:-:S04]  /*b460*/  IMAD.MOV.U32 R8, RZ, RZ, R7 ;  /* 0x000000ffff087224 */ /* 0x000fc800078e0007 */
[----:B------:R-:W-:-:S08]  /*b470*/  IMAD.WIDE.U32.X R8, R13, R11, R8, P0 ;  /* 0x0000000b0d087225 */ /* 0x000fd000000e0408 */
.L_x_273:
[----:B------:R-:W4:Y:S01]  /*b480*/  LDC.64 R28, c[0x0][0x640] ;  /* 0x00019000ff1c7b82 */ /* 0x000f220000000a00 */
[-CC-:B--2---:R-:W-:Y:S01]  /*b490*/  SHF.R.U64 R147, R8, R0.reuse, R9.reuse ;  /* 0x0000000008937219 */ /* 0x184fe20000001209 */
[----:B-1----:R-:W-:Y:S01]  /*b4a0*/  IMAD.MOV R20, RZ, RZ, -R20 ;  /* 0x000000ffff147224 */ /* 0x002fe200078e0a14 */
[----:B------:R-:W-:Y:S01]  /*b4b0*/  SHF.R.U32.HI R0, RZ, R0, R9 ;  /* 0x00000000ff007219 */ /* 0x000fe20000011609 */
[----:B------:R-:W-:Y:S01]  /*b4c0*/  ULDC UR4, c[0x0][0x154] ;  /* 0x0000550000047ab9 */ /* 0x000fe20000000800 */
[----:B0-----:R-:W-:Y:S01]  /*b4d0*/  IADD3 R3, P0, RZ, -R147, RZ ;  /* 0x80000093ff037210 */ /* 0x001fe20007f1e0ff */
[----:B------:R-:W-:Y:S02]  /*b4e0*/  IMAD R21, R21, R20, R12 ;  /* 0x0000001415157224 */ /* 0x000fe400078e020c */
[----:B------:R-:W0:Y:S01]  /*b4f0*/  LDC R6, c[0x0][0x618] ;  /* 0x00018600ff067b82 */ /* 0x000e220000000800 */
[----:B------:R-:W-:Y:S02]  /*b500*/  IMAD.MOV.U32 R7, RZ, RZ, 0x1 ;  /* 0x00000001ff077424 */ /* 0x000fe400078e00ff */
[----:B---3--:R-:W-:-:S04]  /*b510*/  IMAD.X R5, RZ, RZ, ~R0, P0 ;  /* 0x000000ffff057224 */ /* 0x008fc800000e0e00 */
[-C--:B------:R-:W-:Y:S01]  /*b520*/  IMAD R0, R5, R14.reuse, RZ ;  /* 0x0000000e05007224 */ /* 0x080fe200078e02ff */
[----:B------:R-:W1:Y:S01]  /*b530*/  LDC R8, c[0x0][0x608] ;  /* 0x00018200ff087b82 */ /* 0x000e620000000800 */
[----:B------:R-:W-:-:S04]  /*b540*/  IMAD.WIDE.U32 R4, R3, R14, R16 ;  /* 0x0000000e03047225 */ /* 0x000fc800078e0010 */
[----:B------:R-:W-:Y:S01]  /*b550*/  IMAD R3, R3, R15, R0 ;  /* 0x0000000f03037224 */ /* 0x000fe200078e0200 */
[----:B------:R-:W-:Y:S02]  /*b560*/  I2FP.F32.U32 R0, R24 ;  /* 0x0000001800007245 */ /* 0x000fe40000201000 */
[----:B------:R-:W2:Y:S01]  /*b570*/  LDC R26, c[0x0][0x658] ;  /* 0x00019600ff1a7b82 */ /* 0x000ea20000000800 */
[----:B------:R-:W-:Y:S01]  /*b580*/  IMAD.IADD R3, R5, 0x1, R3 ;  /* 0x0000000105037824 */ /* 0x000fe200078e0203 */
[----:B----4-:R-:W-:Y:S01]  /*b590*/  ISETP.NE.U32.AND P0, PT, R28, RZ, PT ;  /* 0x000000ff1c00720c */ /* 0x010fe20003f05070 */
[----:B------:R-:W-:Y:S01]  /*b5a0*/  FMUL R0, R0, UR4 ;  /* 0x0000000400007c20 */ /* 0x000fe20008400000 */
[----:B------:R-:W-:Y:S02]  /*b5b0*/  IMAD.MOV.U32 R5, RZ, RZ, -0x1 ;  /* 0xffffffffff057424 */ /* 0x000fe400078e00ff */
[----:B------:R-:W-:Y:S01]  /*b5c0*/  ISETP.NE.AND.EX P0, PT, R29, RZ, PT, P0 ;  /* 0x000000ff1d00720c */ /* 0x000fe20003f05300 */
[----:B------:R3:W4:Y:S01]  /*b5d0*/  F2I.U32.TRUNC.NTZ R13, R0 ;  /* 0x00000000000d7305 */ /* 0x000722000020f000 */
[----:B------:R-:W3:Y:S01]  /*b5e0*/  LDC R15, c[0x0][0x148] ;  /* 0x00005200ff0f7b82 */ /* 0x000ee20000000800 */
[----:B0-----:R-:W-:-:S02]  /*b5f0*/  SHF.R.U64 R12, R4, R6, R3 ;  /* 0x00000006040c7219 */ /* 0x001fc40000001203 */
[----:B------:R-:W-:-:S05]  /*b600*/  SHF.R.U32.HI R3, RZ, R6, R3 ;  /* 0x00000006ff037219 */ /* 0x000fca0000011603 */
[----:B------:R-:W0:Y:S01]  /*b610*/  LDC R20, c[0x0][0x600] ;  /* 0x00018000ff147b82 */ /* 0x000e220000000800 */
[-CC-:B-1----:R-:W-:Y:S02]  /*b620*/  SHF.R.U64 R10, R12, R8.reuse, R3.reuse ;  /* 0x000000080c0a7219 */ /* 0x182fe40000001203 */
[----:B------:R-:W-:-:S05]  /*b630*/  SHF.R.U32.HI R3, RZ, R8, R3 ;  /* 0x00000008ff037219 */ /* 0x000fca0000011603 */
[----:B------:R-:W1:Y:S01]  /*b640*/  LDC R27, c[0x0][0x648] ;  /* 0x00019200ff1b7b82 */ /* 0x000e620000000800 */
[-C--:B--2---:R-:W-:Y:S02]  /*b650*/  SHF.L.U32 R4, R5, R26.reuse, RZ ;  /* 0x0000001a05047219 */ /* 0x084fe400000006ff */
[-CC-:B------:R-:W-:Y:S02]  /*b660*/  SHF.R.U64 R14, R10, R26.reuse, R3.reuse ;  /* 0x0000001a0a0e7219 */ /* 0x180fe40000001203 */
[----:B------:R-:W-:Y:S02]  /*b670*/  SHF.R.U32.HI R5, RZ, R26, R3 ;  /* 0x0000001aff057219 */ /* 0x000fe40000011603 */
[----:B------:R-:W-:Y:S01]  /*b680*/  LOP3.LUT R25, RZ, R4, RZ, 0x33, !PT ;  /* 0x00000004ff197212 */ /* 0x000fe200078e33ff */
[----:B------:R-:W2:Y:S01]  /*b690*/  LDC R30, c[0x0][0x638] ;  /* 0x00018e00ff1e7b82 */ /* 0x000ea20000000800 */
[----:B------:R-:W-:Y:S01]  /*b6a0*/  SHF.L.U32 R26, R7, R26, RZ ;  /* 0x0000001a071a7219 */ /* 0x000fe200000006ff */
[----:B------:R-:W-:-:S06]  /*b6b0*/  IMAD.MOV.U32 R4, RZ, RZ, R14 ;  /* 0x000000ffff047224 */ /* 0x000fcc00078e000e */
[----:B------:R-:W0:Y:S01]  /*b6c0*/  LDC R31, c[0x0][0x610] ;  /* 0x00018400ff1f7b82 */ /* 0x000e220000000800 */
[----:B----4-:R-:W-:Y:S05]  /*b6d0*/  @!P0 BRA `(.L_x_274) ;  /* 0x0000000000288947 */ /* 0x010fea0003800000 */
        /* <DEDUP_REMOVED lines=10> */
.L_x_274:
[----:B------:R-:W-:Y:S01]  /*b780*/  ISETP.NE.AND P0, PT, R2, 0x1, PT ;  /* 0x000000010200780c */ /* 0x000fe20003f05270 */
[----:B0-----:R-:W-:Y:S01]  /*b790*/  VIADD R7, R20, 0xffffffff ;  /* 0xffffffff14077836 */ /* 0x001fe20000000000 */
[----:B-1-3--:R-:W-:Y:S01]  /*b7a0*/  SHF.R.U64 R0, R4, R27, R5 ;  /* 0x0000001b04007219 */ /* 0x00afe20000001205 */
[----:B------:R-:W-:Y:S01]  /*b7b0*/  IMAD.MOV R13, RZ, RZ, -R13 ;  /* 0x000000ffff0d7224 */ /* 0x000fe200078e0a0d */
[----:B------:R-:W-:Y:S01]  /*b7c0*/  LOP3.LUT R5, R10, R25, RZ, 0xc0, !PT ;  /* 0x000000190a057212 */ /* 0x000fe200078ec0ff */
[----:B------:R-:W-:Y:S01]  /*b7d0*/  IMAD.MOV.U32 R4, RZ, RZ, 0x1 ;  /* 0x00000001ff047424 */ /* 0x000fe200078e00ff */
[----:B------:R-:W-:Y:S01]  /*b7e0*/  LOP3.LUT R12, R12, R7, RZ, 0xc0, !PT ;  /* 0x000000070c0c7212 */ /* 0x000fe200078ec0ff */
[----:B------:R-:W-:Y:S02]  /*b7f0*/  IMAD.MOV R3, RZ, RZ, -R0 ;  /* 0x000000ffff037224 */ /* 0x000fe400078e0a00 */
[----:B------:R-:W-:Y:S02]  /*b800*/  IMAD R0, R26, R0, R5 ;  /* 0x000000001a007224 */ /* 0x000fe400078e0205 */
[----:B--2---:R-:W-:-:S02]  /*b810*/  IMAD R3, R3, R30, R14 ;  /* 0x0000001e03037224 */ /* 0x004fc400078e020e */
[----:B------:R-:W-:Y:S02]  /*b820*/  @P0 IMAD R21, R15, R13, R24 ;  /* 0x0000000d0f150224 */ /* 0x000fe400078e0218 */
[----:B------:R-:W-:Y:S01]  /*b830*/  IMAD R5, R3, R20, R12 ;  /* 0x0000001403057224 */ /* 0x000fe200078e020c */
[----:B------:R-:W-:Y:S01]  /*b840*/  PRMT R3, R4, 0x7610, R3 ;  /* 0x0000761004037816 */ /* 0x000fe20000000003 */
[----:B------:R-:W-:-:S05]  /*b850*/  IMAD R0, R0, R31, R21 ;  /* 0x0000001f00007224 */ /* 0x000fca00078e0215 */
[----:B------:R-:W-:Y:S02]  /*b860*/  SEL R149, R5, R0, !P0 ;  /* 0x0000000005957207 */ /* 0x000fe40004000000 */
[----:B------:R-:W-:-:S07]  /*b870*/  SEL R0, R0, R5, !P0 ;  /* 0x0000000500007207 */ /* 0x000fce0004000000 */
.L_x_272:
[----:B------:R-:W-:Y:S01]  /*b880*/  LOP3.LUT P0, RZ, R3, 0xff, RZ, 0xc0, !PT ;  /* 0x000000ff03ff7812 */ /* 0x000fe2000780c0ff */
[----:B------:R-:W-:-:S12]  /*b890*/  IMAD.MOV.U32 R148, RZ, RZ, R0 ;  /* 0x000000ffff947224 */ /* 0x000fd800078e0000 */
[----:B------:R-:W-:Y:S05]  /*b8a0*/  @P0 BRA `(.L_x_275) ;  /* 0xffffff5800840947 */ /* 0x000fea000383ffff */
[----:B------:R-:W-:Y:S05]  /*b8b0*/  EXIT ;  /* 0x000000000000794d */ /* 0x000fea0003800000 */
.L_x_8:
[----:B0-----:R-:W-:Y:S01]  /*b8c0*/  ULDC.64 UR4, c[0x0][0x650] ;  /* 0x0001940000047ab9 */ /* 0x001fe20000000a00 */
        /* <DEDUP_REMOVED lines=25> */
.L_x_277:
[----:B------:R-:W0:Y:S01]  /*ba60*/  LDC.64 R28, c[0x0][0x640] ;  /* 0x00019000ff1c7b82 */ /* 0x000e220000000a00 */
[-CC-:B------:R-:W-:Y:S01]  /*ba70*/  SHF.R.U64 R22, R12, R6.reuse, R13.reuse ;  /* 0x000000060c167219 */ /* 0x180fe2000000120d */
[----:B------:R-:W-:Y:S01]  /*ba80*/  IMAD.MOV.U32 R30, RZ, RZ, 0x1 ;  /* 0x00000001ff1e7424 */ /* 0x000fe200078e00ff */
[----:B------:R-:W-:Y:S02]  /*ba90*/  SHF.R.U32.HI R6, RZ, R6, R13 ;  /* 0x00000006ff067219 */ /* 0x000fe4000001160d */
        /* <DEDUP_REMOVED lines=8> */
[----:B------:R-:W-:Y:S01]  /*bb20*/  IMAD.IADD R9, R9, 0x1, R11 ;  /* 0x0000000109097824 */ /* 0x000fe200078e020b */
[----:B0-----:R-:W-:-:S04]  /*bb30*/  ISETP.NE.U32.AND P0, PT, R28, RZ, PT ;  /* 0x000000ff1c00720c */ /* 0x001fc80003f05070 */
[----:B------:R-:W-:Y:S02]  /*bb40*/  ISETP.NE.AND.EX P0, PT, R29, RZ, PT, P0 ;  /* 0x000000ff1d00720c */ /* 0x000fe40003f05300 */
[----:B------:R-:W0:Y:S01]  /*bb50*/  LDC R20, c[0x0][0x600] ;  /* 0x00018000ff147b82 */ /* 0x000e220000000800 */
[-CC-:B-1----:R-:W-:Y:S01]  /*bb60*/  SHF.R.U64 R14, R8, R10.reuse, R9.reuse ;  /* 0x0000000a080e7219 */ /* 0x182fe20000001209 */
[----:B------:R-:W-:Y:S01]  /*bb70*/  IMAD.MOV.U32 R8, RZ, RZ, -0x1 ;  /* 0xffffffffff087424 */ /* 0x000fe200078e00ff */
[----:B------:R-:W-:-:S05]  /*bb80*/  SHF.R.U32.HI R9, RZ, R10, R9 ;  /* 0x0000000aff097219 */ /* 0x000fca0000011609 */
[----:B------:R-:W1:Y:S01]  /*bb90*/  LDC R24, c[0x0][0x648] ;  /* 0x00019200ff187b82 */ /* 0x000e620000000800 */
[-CC-:B--2---:R-:W-:Y:S02]  /*bba0*/  SHF.R.U64 R23, R14, R12.reuse, R9.reuse ;  /* 0x0000000c0e177219 */ /* 0x184fe40000001209 */
[----:B------:R-:W-:-:S05]  /*bbb0*/  SHF.R.U32.HI R6, RZ, R12, R9 ;  /* 0x0000000cff067219 */ /* 0x000fca0000011609 */
[----:B------:R-:W2:Y:S01]  /*bbc0*/  LDC R26, c[0x0][0x638] ;  /* 0x00018e00ff1a7b82 */ /* 0x000ea20000000800 */
[-C--:B---3--:R-:W-:Y:S02]  /*bbd0*/  SHF.L.U32 R8, R8, R27.reuse, RZ ;  /* 0x0000001b08087219 */ /* 0x088fe400000006ff */
[-CC-:B------:R-:W-:Y:S02]  /*bbe0*/  SHF.R.U64 R25, R23, R27.reuse, R6.reuse ;  /* 0x0000001b17197219 */ /* 0x180fe40000001206 */
[----:B------:R-:W-:Y:S02]  /*bbf0*/  LOP3.LUT R32, RZ, R8, RZ, 0x33, !PT ;  /* 0x00000008ff207212 */ /* 0x000fe400078e33ff */
[----:B------:R-:W-:Y:S01]  /*bc00*/  SHF.R.U32.HI R9, RZ, R27, R6 ;  /* 0x0000001bff097219 */ /* 0x000fe20000011606 */
[----:B------:R-:W3:Y:S01]  /*bc10*/  LDC R31, c[0x0][0x610] ;  /* 0x00018400ff1f7b82 */ /* 0x000ee20000000800 */
[----:B------:R-:W-:Y:S01]  /*bc20*/  IMAD.MOV.U32 R8, RZ, RZ, R25 ;  /* 0x000000ffff087224 */ /* 0x000fe200078e0019 */
[----:B------:R-:W-:Y:S06]  /*bc30*/  @!P0 BRA `(.L_x_278) ;  /* 0x0000000000288947 */ /* 0x000fec0003800000 */
        /* <DEDUP_REMOVED lines=10> */
.L_x_278:
[----:B------:R-:W-:Y:S02]  /*bce0*/  ISETP.NE.AND P0, PT, R2, 0x1, PT ;  /* 0x000000010200780c */ /* 0x000fe40003f05270 */
[----:B-1----:R-:W-:Y:S01]  /*bcf0*/  SHF.R.U64 R6, R8, R24, R9 ;  /* 0x0000001808067219 */ /* 0x002fe20000001209 */
[----:B0-----:R-:W-:Y:S01]  /*bd00*/  VIADD R9, R20, 0xffffffff ;  /* 0xffffffff14097836 */ /* 0x001fe20000000000 */
[----:B------:R-:W-:Y:S02]  /*bd10*/  SHF.L.U32 R30, R30, R27, RZ ;  /* 0x0000001b1e1e7219 */ /* 0x000fe400000006ff */
[----:B------:R-:W-:Y:S01]  /*bd20*/  LOP3.LUT R5, R23, R32, RZ, 0xc0, !PT ;  /* 0x0000002017057212 */ /* 0x000fe200078ec0ff */
[----:B------:R-:W-:-:S04]  /*bd30*/  IMAD.MOV R8, RZ, RZ, -R6 ;  /* 0x000000ffff087224 */ /* 0x000fc800078e0a06 */
[----:B------:R-:W-:Y:S01]  /*bd40*/  IMAD R6, R30, R6, R5 ;  /* 0x000000061e067224 */ /* 0x000fe200078e0205 */
[----:B------:R-:W-:Y:S01]  /*bd50*/  LOP3.LUT R5, R14, R9, RZ, 0xc0, !PT ;  /* 0x000000090e057212 */ /* 0x000fe200078ec0ff */
[----:B------:R-:W-:Y:S02]  /*bd60*/  @P0 IMAD R3, R7, R21, R4 ;  /* 0x0000001507030224 */ /* 0x000fe400078e0204 */
[----:B--2---:R-:W-:Y:S02]  /*bd70*/  IMAD R4, R8, R26, R25 ;  /* 0x0000001a08047224 */ /* 0x004fe400078e0219 */
[----:B---3--:R-:W-:Y:S02]  /*bd80*/  IMAD R3, R6, R31, R3 ;  /* 0x0000001f06037224 */ /* 0x008fe400078e0203 */
[----:B------:R-:W-:Y:S02]  /*bd90*/  IMAD R4, R4, R20, R5 ;  /* 0x0000001404047224 */ /* 0x000fe400078e0205 */
[----:B------:R-:W-:-:S02]  /*bda0*/  IMAD.MOV.U32 R8, RZ, RZ, 0x1 ;  /* 0x00000001ff087424 */ /* 0x000fc400078e00ff */
[----:B------:R-:W-:Y:S01]  /*bdb0*/  IMAD.MOV.U32 R6, RZ, RZ, R22 ;  /* 0x000000ffff067224 */ /* 0x000fe200078e0016 */
[----:B------:R-:W-:Y:S02]  /*bdc0*/  SEL R20, R4, R3, !P0 ;  /* 0x0000000304147207 */ /* 0x000fe40004000000 */
[----:B------:R-:W-:-:S07]  /*bdd0*/  SEL R13, R3, R4, !P0 ;  /* 0x00000004030d7207 */ /* 0x000fce0004000000 */
.L_x_276:
[----:B------:R-:W-:-:S08]  /*bde0*/  NOP ;  /* 0x0000000000007918 */ /* 0x000fd00000000000 */
[----:B------:R-:W0:-:S00]  /*bdf0*/  USETMAXREG.DEALLOC.CTAPOOL 0x28 ;  /* 0x00000028000079c8 */ /* 0x000e0000080e0500 */
[----:B0-----:R-:W-:-:S13]  /*be00*/  ISETP.NE.AND P0, PT, R0, RZ, PT ;  /* 0x000000ff0000720c */ /* 0x001fda0003f05270 */
[----:B------:R-:W-:Y:S05]  /*be10*/  @P0 EXIT ;  /* 0x000000000000094d */ /* 0x000fea0003800000 */
[----:B------:R-:W-:Y:S01]  /*be20*/  LOP3.LUT P0, RZ, R8, 0xff, RZ, 0xc0, !PT ;  /* 0x000000ff08ff7812 */ /* 0x000fe2000780c0ff */
[----:B------:R-:W-:Y:S02]  /*be30*/  IMAD.MOV.U32 R0, RZ, RZ, 0x1 ;  /* 0x00000001ff007424 */ /* 0x000fe400078e00ff */
[----:B------:R-:W-:-:S10]  /*be40*/  IMAD.MOV.U32 R3, RZ, RZ, RZ ;  /* 0x000000ffff037224 */ /* 0x000fd400078e00ff */
[----:B------:R-:W-:Y:S05]  /*be50*/  @!P0 BRA `(.L_x_279) ;  /* 0x0000000c003c8947 */ /* 0x000fea0003800000 */
[----:B------:R-:W0:Y:S01]  /*be60*/  LDC R0, c[0x0][0x28c] ;  /* 0x0000a300ff007b82 */ /* 0x000e220000000800 */
[----:B------:R-:W1:Y:S01]  /*be70*/  S2R R9, SR_CgaCtaId ;  /* 0x0000000000097919 */ /* 0x000e620000008800 */
[----:B------:R-:W-:Y:S01]  /*be80*/  ULDC UR5, c[0x0][0x600] ;  /* 0x0001800000057ab9 */ /* 0x000fe20000000800 */
[----:B------:R-:W-:Y:S01]  /*be90*/  ULDC UR4, c[0x0][0xc] ;  /* 0x0000030000047ab9 */ /* 0x000fe20000000800 */
[----:B------:R-:W-:Y:S01]  /*bea0*/  UIADD3 UR16, UR5, -0x1, URZ ;  /* 0xffffffff05107890 */ /* 0x000fe2000fffe03f */
[----:B------:R-:W-:Y:S01]  /*beb0*/  BSSY B0, `(.L_x_279) ;  /* 0x00000c9000007945 */ /* 0x000fe20003800000 */
[----:B------:R-:W-:Y:S01]  /*bec0*/  ULDC UR6, c[0x0][0x658] ;  /* 0x0001960000067ab9 */ /* 0x000fe20000000800 */
[----:B------:R-:W-:Y:S01]  /*bed0*/  ULDC UR5, c[0x0][0x10] ;  /* 0x0000040000057ab9 */ /* 0x000fe20000000800 */
[----:B------:R-:W-:Y:S01]  /*bee0*/  UMOV UR7, 0xffffffff ;  /* 0xffffffff00077882 */ /* 0x000fe20000000000 */
[----:B------:R-:W-:Y:S01]  /*bef0*/  UMOV UR8, 0x1 ;  /* 0x0000000100087882 */ /* 0x000fe20000000000 */
[----:B------:R-:W-:Y:S01]  /*bf00*/  UIMAD.WIDE.U32 UR4, UR4, UR5, URZ ;  /* 0x00000005040472a5 */ /* 0x000fe2000f8e003f */
[----:B------:R-:W-:Y:S01]  /*bf10*/  IMAD.MOV.U32 R11, RZ, RZ, 0x1 ;  /* 0x00000001ff0b7424 */ /* 0x000fe200078e00ff */
[----:B------:R-:W-:Y:S01]  /*bf20*/  USHF.L.U32 UR7, UR7, UR6, URZ ;  /* 0x0000000607077299 */ /* 0x000fe2000800063f */
[----:B------:R-:W-:Y:S01]  /*bf30*/  LOP3.LUT R8, R19, 0x2, RZ, 0xfc, !PT ;  /* 0x0000000213087812 */ /* 0x000fe200078efcff */
[----:B------:R-:W-:-:S02]  /*bf40*/  USHF.L.U32 UR18, UR8, UR6, URZ ;  /* 0x0000000608127299 */ /* 0x000fc4000800063f */
[----:B------:R-:W-:Y:S01]  /*bf50*/  ULOP3.LUT UR17, URZ, UR7, URZ, 0x33, !UPT ;  /* 0x000000073f117292 */ /* 0x000fe2000f8e333f */
[----:B------:R-:W-:Y:S01]  /*bf60*/  ULDC UR6, c[0x0][0x14] ;  /* 0x0000050000067ab9 */ /* 0x000fe20000000800 */
[----:B------:R-:W-:Y:S01]  /*bf70*/  ULDC.64 UR22, c[0x0][0x198] ;  /* 0x0000660000167ab9 */ /* 0x000fe20000000a00 */
[----:B------:R-:W-:Y:S02]  /*bf80*/  UIMAD.WIDE.U32 UR20, UR4, UR6, URZ ;  /* 0x00000006041472a5 */ /* 0x000fe4000f8e003f */
[----:B------:R-:W-:Y:S01]  /*bf90*/  UIMAD UR13, UR5, UR6, URZ ;  /* 0x00000006050d72a4 */ /* 0x000fe2000f8e023f */
[----:B0-----:R-:W-:-:S03]  /*bfa0*/  VIADD R0, R0, 0x1f ;  /* 0x0000001f00007836 */ /* 0x001fc60000000000 */
[----:B------:R-:W-:Y:S02]  /*bfb0*/  UIADD3 UR13, UR21, UR13, URZ ;  /* 0x0000000d150d7290 */ /* 0x000fe4000fffe03f */
[----:B------:R-:W-:-:S04]  /*bfc0*/  SHF.R.S32.HI R3, RZ, 0x1f, R0 ;  /* 0x0000001fff037819 */ /* 0x000fc80000011400 */
[----:B------:R-:W-:Y:S01]  /*bfd0*/  LEA.HI R3, R3, R0, RZ, 0x5 ;  /* 0x0000000003037211 */ /* 0x000fe200078f28ff */
[----:B------:R-:W-:Y:S01]  /*bfe0*/  IMAD.MOV.U32 R0, RZ, RZ, 0x1 ;  /* 0x00000001ff007424 */ /* 0x000fe200078e00ff */
[----:B-1----:R-:W-:Y:S02]  /*bff0*/  LOP3.LUT R9, R9, 0x1, RZ, 0xc0, !PT ;  /* 0x0000000109097812 */ /* 0x002fe400078ec0ff */
[----:B------:R-:W-:Y:S01]  /*c000*/  SHF.R.S32.HI R10, RZ, 0x5, R3 ;  /* 0x00000005ff0a7819 */ /* 0x000fe20000011403 */
[----:B------:R-:W-:-:S04]  /*c010*/  IMAD.MOV.U32 R3, RZ, RZ, RZ ;  /* 0x000000ffff037224 */ /* 0x000fc800078e00ff */
[----:B------:R-:W-:-:S07]  /*c020*/  VIADD R12, R10, 0x1 ;  /* 0x000000010a0c7836 */ /* 0x000fce0000000000 */
.L_x_290:
[----:B------:R-:W-:-:S03]  /*c030*/  UMOV UR4, 0xffffffff ;  /* 0xffffffff00047882 */ /* 0x000fc60000000000 */
[----:B------:R-:W-:Y:S05]  /*c040*/  BRA.DIV UR4, `(.L_x_280) ;  /* 0x0000001204607947 */ /* 0x000fea000b800000 */
[----:B------:R-:W-:-:S13]  /*c050*/  ELECT P6, URZ, PT ;  /* 0x00000000003f782f */ /* 0x000fda00038c0000 */
.L_x_306:
[----:B------:R-:W0:Y:S01]  /*c060*/  LDC R4, c[0x0][0x28c] ;  /* 0x0000a300ff047b82 */ /* 0x000e220000000800 */
[----:B------:R-:W-:Y:S01]  /*c070*/  BSSY B1, `(.L_x_281) ;  /* 0x000003a000017945 */ /* 0x000fe20003800000 */
[----:B0-----:R-:W-:-:S13]  /*c080*/  ISETP.LT.OR P6, PT, R4, 0x1, !P6 ;  /* 0x000000010400780c */ /* 0x001fda00077c1670 */
[----:B------:R-:W-:Y:S05]  /*c090*/  @P6 BRA `(.L_x_282) ;  /* 0x0000000000dc6947 */ /* 0x000fea0003800000 */
[----:B------:R-:W-:Y:S02]  /*c0a0*/  IMAD R20, R20, 0x2, R9 ;  /* 0x0000000214147824 */ /* 0x000fe400078e0209 */
[----:B------:R-:W-:Y:S02]  /*c0b0*/  IMAD.SHL.U32 R21, R13, 0x80, RZ ;  /* 0x000000800d157824 */ /* 0x000fe400078e00ff */
[----:B------:R-:W-:Y:S02]  /*c0c0*/  IMAD.MOV.U32 R22, RZ, RZ, RZ ;  /* 0x000000ffff167224 */ /* 0x000fe400078e00ff */
[----:B------:R-:W-:Y:S02]  /*c0d0*/  IMAD.MOV.U32 R4, RZ, RZ, R12 ;  /* 0x000000ffff047224 */ /* 0x000fe400078e000c */
[----:B------:R-:W-:Y:S02]  /*c0e0*/  IMAD.MOV.U32 R5, RZ, RZ, R0 ;  /* 0x000000ffff057224 */ /* 0x000fe400078e0000 */
[----:B------:R-:W-:-:S02]  /*c0f0*/  IMAD.MOV.U32 R14, RZ, RZ, R3 ;  /* 0x000000ffff0e7224 */ /* 0x000fc400078e0003 */
[----:B------:R-:W-:-:S07]  /*c100*/  IMAD R15, R20, 0x78, RZ ;  /* 0x00000078140f7824 */ /* 0x000fce00078e02ff */
.L_x_285:
[----:B------:R-:W0:Y:S01]  /*c110*/  S2R R20, SR_CgaCtaId ;  /* 0x0000000000147919 */ /* 0x000e220000008800 */
[----:B------:R-:W-:Y:S02]  /*c120*/  MOV R7, 0x400 ;  /* 0x0000040000077802 */ /* 0x000fe40000000f00 */
[----:B------:R-:W-:-:S13]  /*c130*/  LOP3.LUT P1, RZ, R18, 0x7f, RZ, 0xc0, !PT ;  /* 0x0000007f12ff7812 */ /* 0x000fda000782c0ff */
[----:B------:R-:W1:Y:S01]  /*c140*/  @!P1 LDC R13, c[0x0][0x500] ;  /* 0x00014000ff0d9b82 */ /* 0x000e620000000800 */
[----:B0-----:R-:W-:Y:S02]  /*c150*/  LEA R23, R20, R7, 0x18 ;  /* 0x0000000714177211 */ /* 0x001fe400078ec0ff */
[----:B------:R-:W-:-:S03]  /*c160*/  SHF.L.U32 R7, R5, 0x1f, RZ ;  /* 0x0000001f05077819 */ /* 0x000fc600000006ff */
[----:B------:R-:W-:-:S04]  /*c170*/  IMAD R20, R14, 0x8, R23 ;  /* 0x000000080e147824 */ /* 0x000fc800078e0217 */
[----:B------:R-:W0:Y:S02]  /*c180*/  SYNCS.PHASECHK.TRANS64.TRYWAIT P0, [R20+URZ+0x48], R7 ;  /* 0x00004807140075a7 */ /* 0x000e24000800017f */
[----:B01----:R-:W-:Y:S05]  /*c190*/  @!P0 BRA `(.L_x_283) ;  /* 0x00000010002c8947 */ /* 0x003fea0003800000 */
.L_x_307:
[----:B0-----:R-:W-:Y:S01]  /*c1a0*/  PRMT R7, R8, 0x9910, RZ ;  /* 0x0000991008077816 */ /* 0x001fe200000000ff */
[----:B------:R0:W-:Y:S03]  /*c1b0*/  @!P1 SYNCS.ARRIVE.TRANS64 RZ, [R20+URZ], R13 ;  /* 0x0000000d14ff99a7 */ /* 0x0001e6000800003f */
[----:B------:R-:W-:-:S13]  /*c1c0*/  ISETP.NE.AND P0, PT, R7, 0x2, PT ;  /* 0x000000020700780c */ /* 0x000fda0003f05270 */
[----:B0-----:R-:W-:Y:S05]  /*c1d0*/  @P0 BRA `(.L_x_284) ;  /* 0x0000000000040947 */ /* 0x001fea0003800000 */
[----:B------:R-:W-:Y:S01]  /*c1e0*/  BPT.TRAP 0x1 ;  /* 0x000000040000795c */ /* 0x000fe20000300000 */
.L_x_284:
[----:B------:R-:W-:Y:S01]  /*c1f0*/  IMAD R7, R14, 0x2, R9 ;  /* 0x000000020e077824 */ /* 0x000fe200078e0209 */
[----:B------:R-:W-:Y:S01]  /*c200*/  R2UR UR9, R20 ;  /* 0x00000000140972ca */ /* 0x000fe200000e0000 */
[--C-:B------:R-:W-:Y:S01]  /*c210*/  IMAD R13, R14, 0x2000, R23.reuse ;  /* 0x000020000e0d7824 */ /* 0x100fe200078e0217 */
[----:B------:R-:W-:Y:S01]  /*c220*/  UIADD3 UR4, UP0, UR22, 0xf0, URZ ;  /* 0x000000f016047890 */ /* 0x000fe2000ff1e03f */
[----:B------:R-:W-:Y:S01]  /*c230*/  IMAD R7, R7, 0xf00, RZ ;  /* 0x00000f0007077824 */ /* 0x000fe200078e02ff */
[----:B------:R-:W-:Y:S01]  /*c240*/  R2UR UR11, R21 ;  /* 0x00000000150b72ca */ /* 0x000fe200000e0000 */
[----:B------:R-:W-:Y:S01]  /*c250*/  VIADD R4, R4, 0xffffffff ;  /* 0xffffffff04047836 */ /* 0x000fe20000000000 */
[----:B------:R-:W-:Y:S01]  /*c260*/  R2UR UR5, R13 ;  /* 0x000000000d0572ca */ /* 0x000fe200000e0000 */
[----:B------:R-:W-:Y:S01]  /*c270*/  IMAD R7, R7, 0x2, R23 ;  /* 0x0000000207077824 */ /* 0x000fe200078e0217 */
[----:B------:R-:W-:Y:S01]  /*c280*/  R2UR UR10, R22 ;  /* 0x00000000160a72ca */ /* 0x000fe200000e0000 */
[----:B------:R-:W-:Y:S01]  /*c290*/  UIADD3 UR24, UP1, UR22, 0x1f0, URZ ;  /* 0x000001f016187890 */ /* 0x000fe2000ff3e03f */
[----:B------:R-:W-:Y:S01]  /*c2a0*/  R2UR UR12, R6 ;  /* 0x00000000060c72ca */ /* 0x000fe200000e0000 */
[----:B------:R-:W-:Y:S01]  /*c2b0*/  VIADD R14, R14, 0x1 ;  /* 0x000000010e0e7836 */ /* 0x000fe20000000000 */
[----:B------:R-:W-:Y:S01]  /*c2c0*/  R2UR UR8, R7 ;  /* 0x00000000070872ca */ /* 0x000fe200000e0000 */
[----:B------:R-:W-:Y:S01]  /*c2d0*/  UIADD3.X UR25, URZ, UR23, URZ, UP1, !UPT ;  /* 0x000000173f197290 */ /* 0x000fe20008ffe43f */
[----:B------:R-:W-:Y:S01]  /*c2e0*/  R2UR UR19, R15 ;  /* 0x000000000f1372ca */ /* 0x000fe200000e0000 */
[----:B------:R-:W-:Y:S01]  /*c2f0*/  UMOV UR6, 0x0 ;  /* 0x0000000000067882 */ /* 0x000fe20000000000 */
[----:B------:R-:W-:Y:S01]  /*c300*/  ISETP.GT.AND P1, PT, R4, 0x1, PT ;  /* 0x000000010400780c */ /* 0x000fe20003f24270 */
[----:B------:R-:W-:Y:S01]  /*c310*/  UMOV UR7, 0x10000000 ;  /* 0x1000000000077882 */ /* 0x000fe20000000000 */
[----:B------:R-:W-:Y:S01]  /*c320*/  ISETP.NE.AND P0, PT, R14, 0x9, PT ;  /* 0x000000090e00780c */ /* 0x000fe20003f05270 */
[----:B------:R-:W-:Y:S01]  /*c330*/  UIADD3 UR14, UR5, 0x180, URZ ;  /* 0x00000180050e7890 */ /* 0x000fe2000fffe03f */
[----:B------:R-:W-:Y:S01]  /*c340*/  VIADD R22, R22, 0x20 ;  /* 0x0000002016167836 */ /* 0x000fe20000000000 */
[----:B------:R-:W-:Y:S01]  /*c350*/  UIADD3.X UR5, URZ, UR23, URZ, UP0, !UPT ;  /* 0x000000173f057290 */ /* 0x000fe200087fe43f */
[----:B------:R-:W-:Y:S01]  /*c360*/  SEL R20, RZ, 0x1, P0 ;  /* 0x00000001ff147807 */ /* 0x000fe20000000000 */
[----:B------:R-:W-:Y:S01]  /*c370*/  UMOV UR26, 0x30000 ;  /* 0x00030000001a7882 */ /* 0x000fe20000000000 */
[----:B------:R-:W-:Y:S01]  /*c380*/  SEL R14, R14, RZ, P0 ;  /* 0x000000ff0e0e7207 */ /* 0x000fe20000000000 */
[----:B------:R-:W-:Y:S01]  /*c390*/  UIADD3 UR15, UR8, 0x12180, URZ ;  /* 0x00012180080f7890 */ /* 0x000fe2000fffe03f */
[----:B------:R-:W-:-:S02]  /*c3a0*/  LOP3.LUT R5, R5, R20, RZ, 0x3c, !PT ;  /* 0x0000001405057212 */ /* 0x000fc400078e3cff */
[----:B------:R-:W-:Y:S02]  /*c3b0*/  UMOV UR8, UR14 ;  /* 0x0000000e00087c82 */ /* 0x000fe40008000000 */
[----:B------:R0:W-:Y:S02]  /*c3c0*/  UTMALDG.3D [UR8], [UR4], desc[UR6] ;  /* 0x00000608040075b4 */ /* 0x0001e40008011000 */
[----:B0-----:R-:W-:Y:S01]  /*c3d0*/  UMOV UR8, UR15 ;  /* 0x0000000f00087c82 */ /* 0x001fe20008000000 */
[----:B------:R-:W-:Y:S02]  /*c3e0*/  UMOV UR11, UR19 ;  /* 0x00000013000b7c82 */ /* 0x000fe40008000000 */
[----:B------:R0:W-:Y:S02]  /*c3f0*/  UTMALDG.3D.MULTICAST [UR8], [UR24], UR26, desc[UR6] ;  /* 0x00000608180073b4 */ /* 0x0001e4000801181a */
[----:B0-----:R-:W-:Y:S05]  /*c400*/  @P1 BRA `(.L_x_285) ;  /* 0xfffffffc00401947 */ /* 0x001fea000383ffff */
.L_x_282:
[----:B------:R-:W-:Y:S05]  /*c410*/  BSYNC B1 ;  /* 0x0000000000017941 */ /* 0x000fea0003800000 */
.L_x_281:
[----:B------:R-:W-:Y:S01]  /*c420*/  LOP3.LUT P1, RZ, R11, 0xff, RZ, 0xc0, !PT ;  /* 0x000000ff0bff7812 */ /* 0x000fe2000782c0ff */
[C---:B------:R-:W-:Y:S01]  /*c430*/  IMAD.IADD R6, R10.reuse, 0x1, R3 ;  /* 0x000000010a067824 */ /* 0x040fe200078e0203 */
[----:B------:R-:W-:Y:S01]  /*c440*/  ULDC.64 UR4, c[0x0][0x650] ;  /* 0x0001940000047ab9 */ /* 0x000fe20000000a00 */
[----:B------:R-:W-:Y:S01]  /*c450*/  ISETP.GE.U32.AND P2, PT, R10, 0x9, PT ;  /* 0x000000090a00780c */ /* 0x000fe20003f46070 */
[----:B------:R-:W-:Y:S01]  /*c460*/  BSSY B1, `(.L_x_286) ;  /* 0x000006b000017945 */ /* 0x000fe20003800000 */
[----:B------:R-:W-:Y:S01]  /*c470*/  IMAD.MOV.U32 R13, RZ, RZ, -0x1 ;  /* 0xffffffffff0d7424 */ /* 0x000fe200078e00ff */
[----:B------:R-:W-:Y:S01]  /*c480*/  ISETP.GT.U32.AND P0, PT, R6, 0x8, PT ;  /* 0x000000080600780c */ /* 0x000fe20003f04070 */
[----:B------:R-:W-:Y:S01]  /*c490*/  IMAD.MOV.U32 R20, RZ, RZ, -0x1 ;  /* 0xffffffffff147424 */ /* 0x000fe200078e00ff */
[----:B------:R-:W-:Y:S02]  /*c4a0*/  PRMT R11, RZ, 0x7610, R11 ;  /* 0x00007610ff0b7816 */ /* 0x000fe4000000000b */
[----:B------:R-:W-:-:S03]  /*c4b0*/  ISETP.LT.U32.AND P0, PT, R10, 0x9, P0 ;  /* 0x000000090a00780c */ /* 0x000fc60000701070 */
[----:B------:R-:W0:Y:S01]  /*c4c0*/  @P1 S2R R5, SR_CgaCtaId ;  /* 0x0000000000051919 */ /* 0x000e220000008800 */
[----:B------:R-:W-:-:S04]  /*c4d0*/  @P1 MOV R4, 0x400 ;  /* 0x0000040000041802 */ /* 0x000fc80000000f00 */
[----:B0-----:R-:W-:Y:S01]  /*c4e0*/  @P1 LEA R3, R5, R4, 0x18 ;  /* 0x0000000405031211 */ /* 0x001fe200078ec0ff */
[----:B------:R-:W-:-:S03]  /*c4f0*/  IMAD.WIDE.U32 R4, R6, 0x38e38e39, RZ ;  /* 0x38e38e3906047825 */ /* 0x000fc600078e00ff */
[----:B------:R0:W-:Y:S01]  /*c500*/  @P1 SYNCS.ARRIVE.TRANS64.A1T0 RZ, [R3+URZ+0xa8], RZ ;  /* 0x0000a8ff03ff19a7 */ /* 0x0001e2000810003f */
[----:B------:R-:W-:Y:S02]  /*c510*/  IADD3 R16, P1, R16, UR20, RZ ;  /* 0x0000001410107c10 */ /* 0x000fe4000ff3e0ff */
[----:B------:R-:W-:Y:S02]  /*c520*/  SHF.R.U32.HI R5, RZ, 0x1, R5 ;  /* 0x00000001ff057819 */ /* 0x000fe40000011605 */
[----:B------:R-:W-:Y:S02]  /*c530*/  IADD3.X R17, R17, UR13, RZ, P1, !PT ;  /* 0x0000000d11117c10 */ /* 0x000fe40008ffe4ff */
[----:B------:R-:W-:Y:S02]  /*c540*/  PRMT R4, RZ, 0x7610, R4 ;  /* 0x00007610ff047816 */ /* 0x000fe40000000004 */
[----:B0-----:R-:W-:Y:S02]  /*c550*/  SEL R3, RZ, 0x1, !P0 ;  /* 0x00000001ff037807 */ /* 0x001fe40004000000 */
[----:B------:R-:W-:-:S02]  /*c560*/  ISETP.GE.U32.AND P0, PT, R16, UR4, PT ;  /* 0x0000000410007c0c */ /* 0x000fc4000bf06070 */
[----:B------:R-:W-:Y:S01]  /*c570*/  LOP3.LUT R0, R0, R3, RZ, 0x3c, !PT ;  /* 0x0000000300007212 */ /* 0x000fe200078e3cff */
[----:B------:R-:W-:Y:S01]  /*c580*/  IMAD R3, R5, -0x9, R6 ;  /* 0xfffffff705037824 */ /* 0x000fe200078e0206 */
[----:B------:R-:W-:Y:S01]  /*c590*/  ISETP.GE.U32.AND.EX P0, PT, R17, UR5, PT, P0 ;  /* 0x0000000511007c0c */ /* 0x000fe2000bf06100 */
[----:B------:R-:W-:Y:S01]  /*c5a0*/  IMAD.MOV.U32 R6, RZ, RZ, -0x1 ;  /* 0xffffffffff067424 */ /* 0x000fe200078e00ff */
[----:B------:R-:W-:-:S11]  /*c5b0*/  @P2 LOP3.LUT R0, R0, 0x1, R5, 0x78, !PT ;  /* 0x0000000100002812 */ /* 0x000fd600078e7805 */
[----:B------:R-:W-:Y:S05]  /*c5c0*/  @P0 BRA `(.L_x_287) ;  /* 0x0000000400500947 */ /* 0x000fea0003800000 */
[----:B------:R-:W0:Y:S01]  /*c5d0*/  S2R R15, SR_CTAID.X ;  /* 0x00000000000f7919 */ /* 0x000e220000002500 */
[----:B------:R-:W-:Y:S01]  /*c5e0*/  ULDC.64 UR4, c[0x0][0x628] ;  /* 0x00018a0000047ab9 */ /* 0x000fe20000000a00 */
[----:B------:R-:W1:Y:S01]  /*c5f0*/  LDC R20, c[0x0][0x144] ;  /* 0x00005100ff147b82 */ /* 0x000e620000000800 */
[----:B------:R-:W-:Y:S01]  /*c600*/  ISETP.NE.U32.AND P0, PT, RZ, UR4, PT ;  /* 0x00000004ff007c0c */ /* 0x000fe2000bf05070 */
[----:B------:R-:W2:Y:S01]  /*c610*/  S2R R13, SR_CTAID.Y ;  /* 0x00000000000d7919 */ /* 0x000ea20000002600 */
[----:B------:R-:W-:Y:S01]  /*c620*/  ULDC UR7, c[0x0][0x630] ;  /* 0x00018c0000077ab9 */ /* 0x000fe20000000800 */
[----:B------:R-:W-:Y:S01]  /*c630*/  ULDC UR8, c[0x0][0x150] ;  /* 0x0000540000087ab9 */ /* 0x000fe20000000800 */
[----:B------:R-:W-:Y:S01]  /*c640*/  ISETP.NE.AND.EX P0, PT, RZ, UR5, PT, P0 ;  /* 0x00000005ff007c0c */ /* 0x000fe2000bf05300 */
[----:B------:R-:W-:Y:S02]  /*c650*/  IMAD.MOV.U32 R4, RZ, RZ, R16 ;  /* 0x000000ffff047224 */ /* 0x000fe400078e0010 */
[----:B------:R-:W-:Y:S01]  /*c660*/  IMAD.MOV.U32 R5, RZ, RZ, R17 ;  /* 0x000000ffff057224 */ /* 0x000fe200078e0011 */
[----:B0-----:R-:W-:-:S09]  /*c670*/  I2FP.F32.U32 R22, R15 ;  /* 0x0000000f00167245 */ /* 0x001fd20000201000 */
[----:B------:R-:W-:Y:S05]  /*c680*/  @!P0 BRA `(.L_x_288) ;  /* 0x0000000000288947 */ /* 0x000fea0003800000 */
[----:B------:R-:W-:Y:S02]  /*c690*/  ULDC UR6, c[0x0][0x634] ;  /* 0x00018d0000067ab9 */ /* 0x000fe40000000800 */
[----:B------:R-:W-:-:S05]  /*c6a0*/  IADD3 R5, P0, R16, UR6, RZ ;  /* 0x0000000610057c10 */ /* 0x000fca000ff1e0ff */
[----:B------:R-:W-:-:S04]  /*c6b0*/  IMAD.X R21, RZ, RZ, R17, P0 ;  /* 0x000000ffff157224 */ /* 0x000fc800000e0611 */
[----:B------:R-:W-:-:S04]  /*c6c0*/  IMAD.WIDE.U32 R6, R21, UR4, RZ ;  /* 0x0000000415067c25 */ /* 0x000fc8000f8e00ff */
[----:B------:R-:W-:-:S04]  /*c6d0*/  IMAD.WIDE.U32 R6, P0, R5, UR5, R6 ;  /* 0x0000000505067c25 */ /* 0x000fc8000f800006 */
[----:B------:R-:W-:-:S04]  /*c6e0*/  IMAD.WIDE.U32 R4, R5, UR4, RZ ;  /* 0x0000000405047c25 */ /* 0x000fc8000f8e00ff */
[----:B------:R-:W-:Y:S01]  /*c6f0*/  IMAD.MOV.U32 R4, RZ, RZ, R7 ;  /* 0x000000ffff047224 */ /* 0x000fe200078e0007 */
[----:B------:R-:W-:Y:S01]  /*c700*/  IADD3 RZ, P1, R5, R6, RZ ;  /* 0x0000000605ff7210 */ /* 0x000fe20007f3e0ff */
[----:B------:R-:W-:-:S04]  /*c710*/  IMAD.X R5, RZ, RZ, RZ, P0 ;  /* 0x000000ffff057224 */ /* 0x000fc800000e06ff */
[----:B------:R-:W-:-:S08]  /*c720*/  IMAD.WIDE.U32.X R4, R21, UR5, R4, P1 ;  /* 0x0000000515047c25 */ /* 0x000fd000088e0404 */
.L_x_288:
[----:B------:R-:W-:Y:S01]  /*c730*/  FMUL R22, R22, UR8 ;  /* 0x0000000816167c20 */ /* 0x000fe20008400000 */
[--C-:B------:R-:W-:Y:S01]  /*c740*/  SHF.R.U64 R14, R4, UR7, R5.reuse ;  /* 0x00000007040e7c19 */ /* 0x100fe20008001205 */
[----:B------:R-:W-:Y:S01]  /*c750*/  ULDC.64 UR4, c[0x0][0x620] ;  /* 0x0001880000047ab9 */ /* 0x000fe20000000a00 */
[----:B------:R-:W-:Y:S01]  /*c760*/  SHF.R.U32.HI R4, RZ, UR7, R5 ;  /* 0x00000007ff047c19 */ /* 0x000fe20008011605 */
[----:B------:R-:W-:Y:S01]  /*c770*/  ULDC.64 UR6, c[0x0][0x640] ;  /* 0x0001900000067ab9 */ /* 0x000fe20000000a00 */
[----:B------:R-:W-:Y:S01]  /*c780*/  IADD3 R5, P0, RZ, -R14, RZ ;  /* 0x8000000eff057210 */ /* 0x000fe20007f1e0ff */
[----:B------:R-:W0:Y:S04]  /*c790*/  F2I.U32.TRUNC.NTZ R22, R22 ;  /* 0x0000001600167305 */ /* 0x000e28000020f000 */
[----:B------:R-:W-:Y:S01]  /*c7a0*/  IMAD.X R4, RZ, RZ, ~R4, P0 ;  /* 0x000000ffff047224 */ /* 0x000fe200000e0e04 */
[----:B------:R-:W-:-:S03]  /*c7b0*/  ISETP.NE.U32.AND P0, PT, RZ, UR6, PT ;  /* 0x00000006ff007c0c */ /* 0x000fc6000bf05070 */
[----:B------:R-:W-:Y:S01]  /*c7c0*/  IMAD R4, R4, UR4, RZ ;  /* 0x0000000404047c24 */ /* 0x000fe2000f8e02ff */
[----:B------:R-:W-:-:S03]  /*c7d0*/  ISETP.NE.AND.EX P0, PT, RZ, UR7, PT, P0 ;  /* 0x00000007ff007c0c */ /* 0x000fc6000bf05300 */
[C---:B------:R-:W-:Y:S01]  /*c7e0*/  IMAD R7, R5.reuse, UR5, R4 ;  /* 0x0000000505077c24 */ /* 0x040fe2000f8e0204 */
[----:B------:R-:W-:Y:S01]  /*c7f0*/  ULDC UR5, c[0x0][0x154] ;  /* 0x0000550000057ab9 */ /* 0x000fe20000000800 */
[----:B------:R-:W-:Y:S01]  /*c800*/  IMAD.WIDE.U32 R4, R5, UR4, R16 ;  /* 0x0000000405047c25 */ /* 0x000fe2000f8e0010 */
[----:B------:R-:W-:-:S03]  /*c810*/  ULDC UR4, c[0x0][0x618] ;  /* 0x0001860000047ab9 */ /* 0x000fc60000000800 */
[----:B0-----:R-:W-:Y:S02]  /*c820*/  IMAD.MOV R6, RZ, RZ, -R22 ;  /* 0x000000ffff067224 */ /* 0x001fe400078e0a16 */
[----:B------:R-:W-:Y:S02]  /*c830*/  IMAD.IADD R5, R5, 0x1, R7 ;  /* 0x0000000105057824 */ /* 0x000fe400078e0207 */
[----:B-1----:R-:W-:Y:S01]  /*c840*/  IMAD R15, R20, R6, R15 ;  /* 0x00000006140f7224 */ /* 0x002fe200078e020f */
[----:B--2---:R-:W-:Y:S01]  /*c850*/  I2FP.F32.U32 R6, R13 ;  /* 0x0000000d00067245 */ /* 0x004fe20000201000 */
[----:B------:R-:W0:Y:S01]  /*c860*/  LDC R20, c[0x0][0x148] ;  /* 0x00005200ff147b82 */ /* 0x000e220000000800 */
[--C-:B------:R-:W-:Y:S02]  /*c870*/  SHF.R.U64 R21, R4, UR4, R5.reuse ;  /* 0x0000000404157c19 */ /* 0x100fe40008001205 */
[----:B------:R-:W-:Y:S01]  /*c880*/  SHF.R.U32.HI R4, RZ, UR4, R5 ;  /* 0x00000004ff047c19 */ /* 0x000fe20008011605 */
[----:B------:R-:W-:Y:S01]  /*c890*/  FMUL R6, R6, UR5 ;  /* 0x0000000506067c20 */ /* 0x000fe20008400000 */
[----:B------:R-:W-:-:S02]  /*c8a0*/  ULDC UR4, c[0x0][0x608] ;  /* 0x0001820000047ab9 */ /* 0x000fc40000000800 */
[--C-:B------:R-:W-:Y:S01]  /*c8b0*/  SHF.R.U64 R23, R21, UR4, R4.reuse ;  /* 0x0000000415177c19 */ /* 0x100fe20008001204 */
[----:B------:R1:W2:Y:S01]  /*c8c0*/  F2I.U32.TRUNC.NTZ R24, R6 ;  /* 0x0000000600187305 */ /* 0x0002a2000020f000 */
[----:B------:R-:W-:Y:S01]  /*c8d0*/  SHF.R.U32.HI R4, RZ, UR4, R4 ;  /* 0x00000004ff047c19 */ /* 0x000fe20008011604 */
[----:B------:R-:W-:-:S03]  /*c8e0*/  ULDC UR4, c[0x0][0x658] ;  /* 0x0001960000047ab9 */ /* 0x000fc60000000800 */
[--C-:B------:R-:W-:Y:S02]  /*c8f0*/  SHF.R.U64 R22, R23, UR4, R4.reuse ;  /* 0x0000000417167c19 */ /* 0x100fe40008001204 */
[----:B------:R-:W-:-:S03]  /*c900*/  SHF.R.U32.HI R25, RZ, UR4, R4 ;  /* 0x00000004ff197c19 */ /* 0x000fc60008011604 */
[----:B------:R-:W-:Y:S02]  /*c910*/  IMAD.MOV.U32 R4, RZ, RZ, R22 ;  /* 0x000000ffff047224 */ /* 0x000fe400078e0016 */
[----:B------:R-:W-:Y:S01]  /*c920*/  IMAD.MOV.U32 R5, RZ, RZ, R25 ;  /* 0x000000ffff057224 */ /* 0x000fe200078e0019 */
[----:B-1----:R-:W-:Y:S06]  /*c930*/  @!P0 BRA `(.L_x_289) ;  /* 0x0000000000288947 */ /* 0x002fec0003800000 */
        /* <DEDUP_REMOVED lines=10> */
.L_x_289:
[----:B------:R-:W-:Y:S01]  /*c9e0*/  ISETP.NE.AND P0, PT, R2, 0x1, PT ;  /* 0x000000010200780c */ /* 0x000fe20003f05270 */
[----:B------:R-:W-:Y:S01]  /*c9f0*/  ULDC UR4, c[0x0][0x648] ;  /* 0x0001920000047ab9 */ /* 0x000fe20000000800 */
[----:B------:R-:W-:Y:S01]  /*ca00*/  LOP3.LUT R23, R23, UR17, RZ, 0xc0, !PT ;  /* 0x0000001117177c12 */ /* 0x000fe2000f8ec0ff */
[----:B--2---:R-:W-:Y:S01]  /*ca10*/  IMAD.MOV R24, RZ, RZ, -R24 ;  /* 0x000000ffff187224 */ /* 0x004fe200078e0a18 */
[----:B------:R-:W-:Y:S01]  /*ca20*/  SHF.R.U64 R4, R4, UR4, R5 ;  /* 0x0000000404047c19 */ /* 0x000fe20008001205 */
[----:B------:R-:W-:Y:S01]  /*ca30*/  ULDC UR4, c[0x0][0x638] ;  /* 0x00018e0000047ab9 */ /* 0x000fe20000000800 */
[----:B------:R-:W-:Y:S01]  /*ca40*/  LOP3.LUT R21, R21, UR16, RZ, 0xc0, !PT ;  /* 0x0000001015157c12 */ /* 0x000fe2000f8ec0ff */
[----:B------:R-:W-:Y:S01]  /*ca50*/  ULDC UR5, c[0x0][0x610] ;  /* 0x0001840000057ab9 */ /* 0x000fe20000000800 */
[----:B------:R-:W-:Y:S02]  /*ca60*/  IMAD.MOV.U32 R6, RZ, RZ, R14 ;  /* 0x000000ffff067224 */ /* 0x000fe400078e000e */
[----:B------:R-:W-:-:S02]  /*ca70*/  IMAD.MOV R5, RZ, RZ, -R4 ;  /* 0x000000ffff057224 */ /* 0x000fc400078e0a04 */
[----:B------:R-:W-:Y:S02]  /*ca80*/  IMAD R4, R4, UR18, R23 ;  /* 0x0000001204047c24 */ /* 0x000fe4000f8e0217 */
[----:B0-----:R-:W-:Y:S02]  /*ca90*/  @P0 IMAD R15, R20, R24, R13 ;  /* 0x00000018140f0224 */ /* 0x001fe400078e020d */
[----:B------:R-:W-:Y:S01]  /*caa0*/  IMAD R22, R5, UR4, R22 ;  /* 0x0000000405167c24 */ /* 0x000fe2000f8e0216 */
[----:B------:R-:W-:Y:S01]  /*cab0*/  ULDC UR4, c[0x0][0x600] ;  /* 0x0001800000047ab9 */ /* 0x000fe20000000800 */
[----:B------:R-:W-:Y:S02]  /*cac0*/  IMAD R15, R4, UR5, R15 ;  /* 0x00000005040f7c24 */ /* 0x000fe4000f8e020f */
[----:B------:R-:W-:Y:S02]  /*cad0*/  IMAD R22, R22, UR4, R21 ;  /* 0x0000000416167c24 */ /* 0x000fe4000f8e0215 */
[----:B------:R-:W-:-:S03]  /*cae0*/  IMAD.MOV.U32 R4, RZ, RZ, 0x1 ;  /* 0x00000001ff047424 */ /* 0x000fc600078e00ff */
[----:B------:R-:W-:Y:S02]  /*caf0*/  SEL R20, R22, R15, !P0 ;  /* 0x0000000f16147207 */ /* 0x000fe40004000000 */
[----:B------:R-:W-:-:S07]  /*cb00*/  SEL R13, R15, R22, !P0 ;  /* 0x000000160f0d7207 */ /* 0x000fce0004000000 */
.L_x_287:
[----:B------:R-:W-:Y:S05]  /*cb10*/  BSYNC B1 ;  /* 0x0000000000017941 */ /* 0x000fea0003800000 */
.L_x_286:
[----:B------:R-:W-:-:S13]  /*cb20*/  LOP3.LUT P0, RZ, R4, 0xff, RZ, 0xc0, !PT ;  /* 0x000000ff04ff7812 */ /* 0x000fda000780c0ff */
[----:B------:R-:W-:Y:S05]  /*cb30*/  @P0 BRA `(.L_x_290) ;  /* 0xfffffff4003c0947 */ /* 0x000fea000383ffff */
[----:B------:R-:W-:Y:S05]  /*cb40*/  BSYNC B0 ;  /* 0x0000000000007941 */ /* 0x000fea0003800000 */
.L_x_279:
[----:B------:R-:W-:-:S03]  /*cb50*/  UMOV UR4, 0xffffffff ;  /* 0xffffffff00047882 */ /* 0x000fc60000000000 */
[----:B------:R-:W-:Y:S05]  /*cb60*/  BRA.DIV UR4, `(.L_x_291) ;  /* 0x0000000604cc7947 */ /* 0x000fea000b800000 */
[----:B------:R-:W-:-:S13]  /*cb70*/  ELECT P6, URZ, PT ;  /* 0x00000000003f782f */ /* 0x000fda00038c0000 */
.L_x_310:
[----:B------:R-:W-:Y:S04]  /*cb80*/  BSSY B0, `(.L_x_292) ;  /* 0x0000058000007945 */ /* 0x000fe80003800000 */
[----:B------:R-:W-:Y:S05]  /*cb90*/  @!P6 BRA `(.L_x_293) ;  /* 0x000000040058e947 */ /* 0x000fea0003800000 */
[----:B------:R-:W-:-:S04]  /*cba0*/  LOP3.LUT R19, R19, 0x2, RZ, 0xfc, !PT ;  /* 0x0000000213137812 */ /* 0x000fc800078efcff */
[----:B------:R-:W-:-:S13]  /*cbb0*/  ISETP.NE.AND P0, PT, R19, 0x3, PT ;  /* 0x000000031300780c */ /* 0x000fda0003f05270 */
[----:B------:R-:W-:Y:S05]  /*cbc0*/  @!P0 BRA `(.L_x_294) ;  /* 0x0000000000048947 */ /* 0x000fea0003800000 */
[----:B------:R-:W-:Y:S01]  /*cbd0*/  BPT.TRAP 0x1 ;  /* 0x000000040000795c */ /* 0x000fe20000300000 */
.L_x_294:
[----:B------:R-:W0:Y:S01]  /*cbe0*/  S2R R5, SR_CgaCtaId ;  /* 0x0000000000057919 */ /* 0x000e220000008800 */
[----:B------:R-:W-:Y:S02]  /*cbf0*/  MOV R2, 0x400 ;  /* 0x0000040000027802 */ /* 0x000fe40000000f00 */
[----:B------:R-:W-:Y:S02]  /*cc00*/  SHF.L.U32 R4, R0, 0x1f, RZ ;  /* 0x0000001f00047819 */ /* 0x000fe400000006ff */
[----:B0-----:R-:W-:-:S05]  /*cc10*/  LEA R2, R5, R2, 0x18 ;  /* 0x0000000205027211 */ /* 0x001fca00078ec0ff */
[----:B------:R-:W-:-:S04]  /*cc20*/  VIADD R2, R2, 0x48 ;  /* 0x0000004802027836 */ /* 0x000fc80000000000 */
[C---:B------:R-:W-:Y:S02]  /*cc30*/  IMAD R7, R3.reuse, 0x8, R2 ;  /* 0x0000000803077824 */ /* 0x040fe400078e0202 */
[----:B------:R-:W-:Y:S02]  /*cc40*/  VIADD R3, R3, 0x1 ;  /* 0x0000000103037836 */ /* 0x000fe40000000000 */
[----:B------:R-:W0:Y:S03]  /*cc50*/  SYNCS.PHASECHK.TRANS64.TRYWAIT P0, [R7+URZ], R4 ;  /* 0x00000004070075a7 */ /* 0x000e26000800017f */
[----:B------:R-:W-:-:S04]  /*cc60*/  ISETP.NE.AND P1, PT, R3, 0x9, PT ;  /* 0x000000090300780c */ /* 0x000fc80003f25270 */
[----:B------:R-:W-:Y:S02]  /*cc70*/  SEL R5, RZ, 0x1, P1 ;  /* 0x00000001ff057807 */ /* 0x000fe40000800000 */
[----:B------:R-:W-:Y:S02]  /*cc80*/  SEL R3, R3, RZ, P1 ;  /* 0x000000ff03037207 */ /* 0x000fe40000800000 */
[----:B------:R-:W-:-:S03]  /*cc90*/  LOP3.LUT R6, R0, R5, RZ, 0x3c, !PT ;  /* 0x0000000500067212 */ /* 0x000fc600078e3cff */
[----:B------:R-:W-:Y:S01]  /*cca0*/  IMAD R8, R3, 0x8, R2 ;  /* 0x0000000803087824 */ /* 0x000fe200078e0202 */
[----:B------:R-:W-:Y:S01]  /*ccb0*/  SHF.L.U32 R5, R6, 0x1f, RZ ;  /* 0x0000001f06057819 */ /* 0x000fe200000006ff */
[----:B0-----:R-:W-:Y:S06]  /*ccc0*/  @!P0 BRA `(.L_x_295) ;  /* 0x0000000400948947 */ /* 0x001fec0003800000 */
.L_x_311:
[----:B------:R-:W1:Y:S01]  /*ccd0*/  SYNCS.PHASECHK.TRANS64.TRYWAIT P0, [R8+URZ], R5 ;  /* 0x00000005080075a7 */ /* 0x000e62000800017f */
[----:B------:R-:W-:-:S05]  /*cce0*/  VIADD R0, R3, 0x1 ;  /* 0x0000000103007836 */ /* 0x000fca0000000000 */
[----:B------:R-:W-:-:S04]  /*ccf0*/  ISETP.NE.AND P1, PT, R0, 0x9, PT ;  /* 0x000000090000780c */ /* 0x000fc80003f25270 */
[----:B------:R-:W-:Y:S02]  /*cd00*/  SEL R3, RZ, 0x1, P1 ;  /* 0x00000001ff037807 */ /* 0x000fe40000800000 */
[----:B0-----:R-:W-:Y:S02]  /*cd10*/  SEL R7, R0, RZ, P1 ;  /* 0x000000ff00077207 */ /* 0x001fe40000800000 */
[----:B------:R-:W-:-:S03]  /*cd20*/  LOP3.LUT R6, R6, R3, RZ, 0x3c, !PT ;  /* 0x0000000306067212 */ /* 0x000fc600078e3cff */
[----:B------:R-:W-:Y:S01]  /*cd30*/  IMAD R9, R7, 0x8, R2 ;  /* 0x0000000807097824 */ /* 0x000fe200078e0202 */
[----:B------:R-:W-:Y:S01]  /*cd40*/  SHF.L.U32 R4, R6, 0x1f, RZ ;  /* 0x0000001f06047819 */ /* 0x000fe200000006ff */
[----:B-1----:R-:W-:Y:S06]  /*cd50*/  @!P0 BRA `(.L_x_296) ;  /* 0x0000000400848947 */ /* 0x002fec0003800000 */
.L_x_312:
[----:B------:R-:W1:Y:S01]  /*cd60*/  SYNCS.PHASECHK.TRANS64.TRYWAIT P0, [R9+URZ], R4 ;  /* 0x00000004090075a7 */ /* 0x000e62000800017f */
[----:B------:R-:W-:-:S05]  /*cd70*/  VIADD R0, R7, 0x1 ;  /* 0x0000000107007836 */ /* 0x000fca0000000000 */
[----:B------:R-:W-:-:S04]  /*cd80*/  ISETP.NE.AND P1, PT, R0, 0x9, PT ;  /* 0x000000090000780c */ /* 0x000fc80003f25270 */
[----:B------:R-:W-:Y:S02]  /*cd90*/  SEL R3, RZ, 0x1, P1 ;  /* 0x00000001ff037807 */ /* 0x000fe40000800000 */
[----:B------:R-:W-:Y:S02]  /*cda0*/  SEL R7, R0, RZ, P1 ;  /* 0x000000ff00077207 */ /* 0x000fe40000800000 */
[----:B------:R-:W-:-:S03]  /*cdb0*/  LOP3.LUT R6, R6, R3, RZ, 0x3c, !PT ;  /* 0x0000000306067212 */ /* 0x000fc600078e3cff */
[----:B0-----:R-:W-:Y:S01]  /*cdc0*/  IMAD R8, R7, 0x8, R2 ;  /* 0x0000000807087824 */ /* 0x001fe200078e0202 */
[----:B------:R-:W-:Y:S01]  /*cdd0*/  SHF.L.U32 R5, R6, 0x1f, RZ ;  /* 0x0000001f06057819 */ /* 0x000fe200000006ff */
[----:B-1----:R-:W-:Y:S06]  /*cde0*/  @!P0 BRA `(.L_x_297) ;  /* 0x0000000400748947 */ /* 0x002fec0003800000 */
.L_x_313:
        /* <DEDUP_REMOVED lines=9> */
.L_x_314:
        /* <DEDUP_REMOVED lines=9> */
.L_x_315:
        /* <DEDUP_REMOVED lines=9> */
.L_x_316:
[----:B------:R-:W1:Y:S01]  /*cfa0*/  SYNCS.PHASECHK.TRANS64.TRYWAIT P0, [R9+URZ], R4 ;  /* 0x00000004090075a7 */ /* 0x000e62000800017f */
[----:B------:R-:W-:-:S05]  /*cfb0*/  VIADD R0, R7, 0x1 ;  /* 0x0000000107007836 */ /* 0x000fca0000000000 */
[----:B------:R-:W-:-:S04]  /*cfc0*/  ISETP.NE.AND P1, PT, R0, 0x9, PT ;  /* 0x000000090000780c */ /* 0x000fc80003f25270 */
[----:B------:R-:W-:Y:S02]  /*cfd0*/  SEL R3, RZ, 0x1, P1 ;  /* 0x00000001ff037807 */ /* 0x000fe40000800000 */
[----:B------:R-:W-:Y:S02]  /*cfe0*/  SEL R7, R0, RZ, P1 ;  /* 0x000000ff00077207 */ /* 0x000fe40000800000 */
[----:B------:R-:W-:-:S03]  /*cff0*/  LOP3.LUT R11, R6, R3, RZ, 0x3c, !PT ;  /* 0x00000003060b7212 */ /* 0x000fc600078e3cff */
[----:B------:R-:W-:Y:S01]  /*d000*/  IMAD R6, R7, 0x8, R2 ;  /* 0x0000000807067824 */ /* 0x000fe200078e0202 */
[----:B0-----:R-:W-:Y:S01]  /*d010*/  SHF.L.U32 R5, R11, 0x1f, RZ ;  /* 0x0000001f0b057819 */ /* 0x001fe200000006ff */
[----:B-1----:R-:W-:Y:S06]  /*d020*/  @!P0 BRA `(.L_x_301) ;  /* 0x0000000400348947 */ /* 0x002fec0003800000 */
.L_x_317:
[----:B------:R-:W1:Y:S01]  /*d030*/  SYNCS.PHASECHK.TRANS64.TRYWAIT P0, [R6+URZ], R5 ;  /* 0x00000005060075a7 */ /* 0x000e62000800017f */
[----:B------:R-:W-:-:S05]  /*d040*/  VIADD R0, R7, 0x1 ;  /* 0x0000000107007836 */ /* 0x000fca0000000000 */
[----:B------:R-:W-:-:S04]  /*d050*/  ISETP.NE.AND P1, PT, R0, 0x9, PT ;  /* 0x000000090000780c */ /* 0x000fc80003f25270 */
[----:B0-----:R-:W-:Y:S02]  /*d060*/  SEL R4, RZ, 0x1, P1 ;  /* 0x00000001ff047807 */ /* 0x001fe40000800000 */
[----:B------:R-:W-:Y:S02]  /*d070*/  SEL R3, R0, RZ, P1 ;  /* 0x000000ff00037207 */ /* 0x000fe40000800000 */
[----:B------:R-:W-:Y:S01]  /*d080*/  LOP3.LUT R0, R11, R4, RZ, 0x3c, !PT ;  /* 0x000000040b007212 */ /* 0x000fe200078e3cff */
[----:B-1----:R-:W-:Y:S06]  /*d090*/  @!P0 BRA `(.L_x_302) ;  /* 0x00000004002c8947 */ /* 0x002fec0003800000 */
.L_x_318:
[----:B------:R-:W-:Y:S01]  /*d0a0*/  IMAD R3, R3, 0x8, R2 ;  /* 0x0000000803037824 */ /* 0x000fe200078e0202 */
[----:B------:R-:W-:-:S07]  /*d0b0*/  SHF.L.U32 R0, R0, 0x1f, RZ ;  /* 0x0000001f00007819 */ /* 0x000fce00000006ff */
.L_x_303:
[----:B-1----:R1:W2:Y:S02]  /*d0c0*/  SYNCS.PHASECHK.TRANS64.TRYWAIT P0, [R3+URZ], R0 ;  /* 0x00000000030075a7 */ /* 0x0022a4000800017f */
[----:B--2---:R-:W-:Y:S05]  /*d0d0*/  @!P0 NANOSLEEP.SYNCS 0x989680 ;  /* 0x009896800000895d */ /* 0x004fea0003900000 */
[----:B------:R-:W2:Y:S02]  /*d0e0*/  @!P0 SYNCS.PHASECHK.TRANS64 P0, [R3+URZ], R0 ;  /* 0x00000000030085a7 */ /* 0x000ea4000800007f */
[----:B--2---:R-:W-:Y:S05]  /*d0f0*/  @!P0 BRA `(.L_x_303) ;  /* 0xfffffffc00f08947 */ /* 0x004fea000383ffff */
.L_x_293:
[----:B------:R-:W-:Y:S05]  /*d100*/  BSYNC B0 ;  /* 0x0000000000007941 */ /* 0x000fea0003800000 */
.L_x_292:
[----:B------:R-:W-:Y:S05]  /*d110*/  EXIT ;  /* 0x000000000000794d */ /* 0x000fea0003800000 */
.L_x_22:
[----:B---3--:R3:W4:Y:S02]  /*d120*/  SYNCS.PHASECHK.TRANS64.TRYWAIT P1, [R3+URZ], R0 ;  /* 0x00000000030075a7 */ /* 0x008724000802017f */
[----:B----4-:R-:W-:Y:S05]  /*d130*/  @!P1 NANOSLEEP.SYNCS 0x989680 ;  /* 0x009896800000995d */ /* 0x010fea0003900000 */
[----:B------:R-:W4:Y:S02]  /*d140*/  @!P1 SYNCS.PHASECHK.TRANS64 P1, [R3+URZ], R0 ;  /* 0x00000000030095a7 */ /* 0x000f24000802007f */
[----:B----4-:R-:W-:Y:S05]  /*d150*/  @!P1 BRA `(.L_x_22) ;  /* 0xfffffffc00f09947 */ /* 0x010fea000383ffff */
[----:B------:R-:W-:Y:S05]  /*d160*/  BRA `(.L_x_21) ;  /* 0xffffff44000c7947 */ /* 0x000fea000383ffff */
.L_x_27:
[----:B-1----:R-:W-:-:S04]  /*d170*/  IMAD.U32 R6, RZ, RZ, UR5 ;  /* 0x00000005ff067e24 */ /* 0x002fc8000f8e00ff */
[----:B------:R1:W2:Y:S03]  /*d180*/  SYNCS.PHASECHK.TRANS64.TRYWAIT P1, [R6+URZ], R5 ;  /* 0x00000005060075a7 */ /* 0x0002a6000802017f */
[----:B--2---:R-:W-:Y:S05]  /*d190*/  @!P1 NANOSLEEP.SYNCS 0x989680 ;  /* 0x009896800000995d */ /* 0x004fea0003900000 */
[----:B------:R-:W2:Y:S02]  /*d1a0*/  @!P1 SYNCS.PHASECHK.TRANS64 P1, [R6+URZ], R5 ;  /* 0x00000005060095a7 */ /* 0x000ea4000802007f */
[----:B--2---:R-:W-:Y:S05]  /*d1b0*/  @!P1 BRA `(.L_x_27) ;  /* 0xfffffffc00ec9947 */ /* 0x004fea000383ffff */
[----:B------:R-:W-:Y:S05]  /*d1c0*/  BRA `(.L_x_26) ;  /* 0xffffff5000b87947 */ /* 0x000fea000383ffff */
.L_x_280:
[----:B------:R-:W-:Y:S01]  /*d1d0*/  BSSY B1, `(.L_x_304) ;  /* 0x0000006000017945 */ /* 0x000fe20003800000 */
[----:B------:R-:W-:-:S07]  /*d1e0*/  IMAD.MOV.U32 R15, RZ, RZ, -0x1 ;  /* 0xffffffffff0f7424 */ /* 0x000fce00078e00ff */
[----:B------:R-:W-:Y:S05]  /*d1f0*/  WARPSYNC.COLLECTIVE R15, `(.L_x_305) ;  /* 0x000000000f0c7348 */ /* 0x000fea0003c00000 */
[----:B------:R-:W-:Y:S02]  /*d200*/  ELECT P6, UR62, PT ;  /* 0x00000000003e782f */ /* 0x000fe400038c0000 */
[----:B------:R-:W-:Y:S01]  /*d210*/  MOV R14, UR62 ;  /* 0x0000003e000e7c02 */ /* 0x000fe20008000f00 */
[----:B------:R-:W-:Y:S10]  /*d220*/  ENDCOLLECTIVE ;  /* 0x000000000000791b */ /* 0x000ff40003800000 */
.L_x_305:
[----:B------:R-:W-:Y:S05]  /*d230*/  BSYNC B1 ;  /* 0x0000000000017941 */ /* 0x000fea0003800000 */
.L_x_304:
[----:B------:R-:W-:Y:S05]  /*d240*/  BRA `(.L_x_306) ;  /* 0xffffffec00847947 */ /* 0x000fea000383ffff */
.L_x_283:
[----:B0-----:R0:W1:Y:S02]  /*d250*/  SYNCS.PHASECHK.TRANS64.TRYWAIT P0, [R20+URZ+0x48], R7 ;  /* 0x00004807140075a7 */ /* 0x001064000800017f */
[----:B-1----:R-:W-:Y:S05]  /*d260*/  @!P0 NANOSLEEP.SYNCS 0x989680 ;  /* 0x009896800000895d */ /* 0x002fea0003900000 */
[----:B------:R-:W1:Y:S02]  /*d270*/  @!P0 SYNCS.PHASECHK.TRANS64 P0, [R20+URZ+0x48], R7 ;  /* 0x00004807140085a7 */ /* 0x000e64000800007f */
[----:B-1----:R-:W-:Y:S05]  /*d280*/  @!P0 BRA `(.L_x_283) ;  /* 0xfffffffc00f08947 */ /* 0x002fea000383ffff */
[----:B------:R-:W-:Y:S05]  /*d290*/  BRA `(.L_x_307) ;  /* 0xffffffec00c07947 */ /* 0x000fea000383ffff */
.L_x_291:
[----:B------:R-:W-:Y:S01]  /*d2a0*/  BSSY B0, `(.L_x_308) ;  /* 0x0000006000007945 */ /* 0x000fe20003800000 */
[----:B------:R-:W-:-:S07]  /*d2b0*/  IMAD.MOV.U32 R15, RZ, RZ, -0x1 ;  /* 0xffffffffff0f7424 */ /* 0x000fce00078e00ff */
[----:B------:R-:W-:Y:S05]  /*d2c0*/  WARPSYNC.COLLECTIVE R15, `(.L_x_309) ;  /* 0x000000000f0c7348 */ /* 0x000fea0003c00000 */
[----:B------:R-:W-:Y:S02]  /*d2d0*/  ELECT P6, UR62, PT ;  /* 0x00000000003e782f */ /* 0x000fe400038c0000 */
[----:B------:R-:W-:Y:S01]  /*d2e0*/  MOV R14, UR62 ;  /* 0x0000003e000e7c02 */ /* 0x000fe20008000f00 */
[----:B------:R-:W-:Y:S10]  /*d2f0*/  ENDCOLLECTIVE ;  /* 0x000000000000791b */ /* 0x000ff40003800000 */
.L_x_309:
[----:B------:R-:W-:Y:S05]  /*d300*/  BSYNC B0 ;  /* 0x0000000000007941 */ /* 0x000fea0003800000 */
.L_x_308:
[----:B------:R-:W-:Y:S05]  /*d310*/  BRA `(.L_x_310) ;  /* 0xfffffff800187947 */ /* 0x000fea000383ffff */
.L_x_295:
[----:B0-----:R0:W1:Y:S02]  /*d320*/  SYNCS.PHASECHK.TRANS64.TRYWAIT P0, [R7+URZ], R4 ;  /* 0x00000004070075a7 */ /* 0x001064000800017f */
[----:B-1----:R-:W-:Y:S05]  /*d330*/  @!P0 NANOSLEEP.SYNCS 0x989680 ;  /* 0x009896800000895d */ /* 0x002fea0003900000 */
[----:B------:R-:W1:Y:S02]  /*d340*/  @!P0 SYNCS.PHASECHK.TRANS64 P0, [R7+URZ], R4 ;  /* 0x00000004070085a7 */ /* 0x000e64000800007f */
[----:B-1----:R-:W-:Y:S05]  /*d350*/  @!P0 BRA `(.L_x_295) ;  /* 0xfffffffc00f08947 */ /* 0x002fea000383ffff */
[----:B------:R-:W-:Y:S05]  /*d360*/  BRA `(.L_x_311) ;  /* 0xfffffff800587947 */ /* 0x000fea000383ffff */
.L_x_296:
[----:B0-----:R0:W1:Y:S02]  /*d370*/  SYNCS.PHASECHK.TRANS64.TRYWAIT P0, [R8+URZ], R5 ;  /* 0x00000005080075a7 */ /* 0x001064000800017f */
[----:B-1----:R-:W-:Y:S05]  /*d380*/  @!P0 NANOSLEEP.SYNCS 0x989680 ;  /* 0x009896800000895d */ /* 0x002fea0003900000 */
[----:B------:R-:W1:Y:S02]  /*d390*/  @!P0 SYNCS.PHASECHK.TRANS64 P0, [R8+URZ], R5 ;  /* 0x00000005080085a7 */ /* 0x000e64000800007f */
[----:B-1----:R-:W-:Y:S05]  /*d3a0*/  @!P0 BRA `(.L_x_296) ;  /* 0xfffffffc00f08947 */ /* 0x002fea000383ffff */
[----:B------:R-:W-:Y:S05]  /*d3b0*/  BRA `(.L_x_312) ;  /* 0xfffffff800687947 */ /* 0x000fea000383ffff */
.L_x_297:
[----:B0-----:R0:W1:Y:S02]  /*d3c0*/  SYNCS.PHASECHK.TRANS64.TRYWAIT P0, [R9+URZ], R4 ;  /* 0x00000004090075a7 */ /* 0x001064000800017f */
[----:B-1----:R-:W-:Y:S05]  /*d3d0*/  @!P0 NANOSLEEP.SYNCS 0x989680 ;  /* 0x009896800000895d */ /* 0x002fea0003900000 */
[----:B------:R-:W1:Y:S02]  /*d3e0*/  @!P0 SYNCS.PHASECHK.TRANS64 P0, [R9+URZ], R4 ;  /* 0x00000004090085a7 */ /* 0x000e64000800007f */
[----:B-1----:R-:W-:Y:S05]  /*d3f0*/  @!P0 BRA `(.L_x_297) ;  /* 0xfffffffc00f08947 */ /* 0x002fea000383ffff */
[----:B------:R-:W-:Y:S05]  /*d400*/  BRA `(.L_x_313) ;  /* 0xfffffff800787947 */ /* 0x000fea000383ffff */
.L_x_298:
[----:B0-----:R0:W1:Y:S02]  /*d410*/  SYNCS.PHASECHK.TRANS64.TRYWAIT P0, [R8+URZ], R5 ;  /* 0x00000005080075a7 */ /* 0x001064000800017f */
[----:B-1----:R-:W-:Y:S05]  /*d420*/  @!P0 NANOSLEEP.SYNCS 0x989680 ;  /* 0x009896800000895d */ /* 0x002fea0003900000 */
[----:B------:R-:W1:Y:S02]  /*d430*/  @!P0 SYNCS.PHASECHK.TRANS64 P0, [R8+URZ], R5 ;  /* 0x00000005080085a7 */ /* 0x000e64000800007f */
[----:B-1----:R-:W-:Y:S05]  /*d440*/  @!P0 BRA `(.L_x_298) ;  /* 0xfffffffc00f08947 */ /* 0x002fea000383ffff */
[----:B------:R-:W-:Y:S05]  /*d450*/  BRA `(.L_x_314) ;  /* 0xfffffff800887947 */ /* 0x000fea000383ffff */
.L_x_299:
[----:B0-----:R0:W1:Y:S02]  /*d460*/  SYNCS.PHASECHK.TRANS64.TRYWAIT P0, [R9+URZ], R4 ;  /* 0x00000004090075a7 */ /* 0x001064000800017f */
[----:B-1----:R-:W-:Y:S05]  /*d470*/  @!P0 NANOSLEEP.SYNCS 0x989680 ;  /* 0x009896800000895d */ /* 0x002fea0003900000 */
[----:B------:R-:W1:Y:S02]  /*d480*/  @!P0 SYNCS.PHASECHK.TRANS64 P0, [R9+URZ], R4 ;  /* 0x00000004090085a7 */ /* 0x000e64000800007f */
[----:B-1----:R-:W-:Y:S05]  /*d490*/  @!P0 BRA `(.L_x_299) ;  /* 0xfffffffc00f08947 */ /* 0x002fea000383ffff */
[----:B------:R-:W-:Y:S05]  /*d4a0*/  BRA `(.L_x_315) ;  /* 0xfffffff800987947 */ /* 0x000fea000383ffff */
.L_x_300:
[----:B0-----:R0:W1:Y:S02]  /*d4b0*/  SYNCS.PHASECHK.TRANS64.TRYWAIT P0, [R8+URZ], R5 ;  /* 0x00000005080075a7 */ /* 0x001064000800017f */
[----:B-1----:R-:W-:Y:S05]  /*d4c0*/  @!P0 NANOSLEEP.SYNCS 0x989680 ;  /* 0x009896800000895d */ /* 0x002fea0003900000 */
[----:B------:R-:W1:Y:S02]  /*d4d0*/  @!P0 SYNCS.PHASECHK.TRANS64 P0, [R8+URZ], R5 ;  /* 0x00000005080085a7 */ /* 0x000e64000800007f */
[----:B-1----:R-:W-:Y:S05]  /*d4e0*/  @!P0 BRA `(.L_x_300) ;  /* 0xfffffffc00f08947 */ /* 0x002fea000383ffff */
[----:B------:R-:W-:Y:S05]  /*d4f0*/  BRA `(.L_x_316) ;  /* 0xfffffff800a87947 */ /* 0x000fea000383ffff */
.L_x_301:
[----:B0-----:R0:W1:Y:S02]  /*d500*/  SYNCS.PHASECHK.TRANS64.TRYWAIT P0, [R9+URZ], R4 ;  /* 0x00000004090075a7 */ /* 0x001064000800017f */
[----:B-1----:R-:W-:Y:S05]  /*d510*/  @!P0 NANOSLEEP.SYNCS 0x989680 ;  /* 0x009896800000895d */ /* 0x002fea0003900000 */
[----:B------:R-:W1:Y:S02]  /*d520*/  @!P0 SYNCS.PHASECHK.TRANS64 P0, [R9+URZ], R4 ;  /* 0x00000004090085a7 */ /* 0x000e64000800007f */
[----:B-1----:R-:W-:Y:S05]  /*d530*/  @!P0 BRA `(.L_x_301) ;  /* 0xfffffffc00f08947 */ /* 0x002fea000383ffff */
[----:B------:R-:W-:Y:S05]  /*d540*/  BRA `(.L_x_317) ;  /* 0xfffffff800b87947 */ /* 0x000fea000383ffff */
.L_x_302:
[----:B0-----:R0:W1:Y:S02]  /*d550*/  SYNCS.PHASECHK.TRANS64.TRYWAIT P0, [R6+URZ], R5 ;  /* 0x00000005060075a7 */ /* 0x001064000800017f */
[----:B-1----:R-:W-:Y:S05]  /*d560*/  @!P0 NANOSLEEP.SYNCS 0x989680 ;  /* 0x009896800000895d */ /* 0x002fea0003900000 */
[----:B------:R-:W1:Y:S02]  /*d570*/  @!P0 SYNCS.PHASECHK.TRANS64 P0, [R6+URZ], R5 ;  /* 0x00000005060085a7 */ /* 0x000e64000800007f */
[----:B-1----:R-:W-:Y:S05]  /*d580*/  @!P0 BRA `(.L_x_302) ;  /* 0xfffffffc00f08947 */ /* 0x002fea000383ffff */
[----:B------:R-:W-:Y:S05]  /*d590*/  BRA `(.L_x_318) ;  /* 0xfffffff800c07947 */ /* 0x000fea000383ffff */
.L_x_319:
[----:B------:R-:W-:-:S00]  /*d5a0*/  BRA `(.L_x_319) ;  /* 0xfffffffc00fc7947 */ /* 0x000fc0000383ffff */
[----:B------:R-:W-:-:S00]  /*d5b0*/  NOP ;  /* 0x0000000000007918 */ /* 0x000fc00000000000 */
        /* <DEDUP_REMOVED lines=12> */
.L_x_320:


//--------------------- .nv.global.init           --------------------------
	.section	.nv.global.init,"aw",@progbits
.nv.global.init:
	.type		$str$22,@object
	.size		$str$22,($str$23 - $str$22)
$str$22:
        /*0000*/ 	.byte	0x6b, 0x5f, 0x74, 0x69, 0x6c, 0x65, 0x5f, 0x63, 0x6f, 0x75, 0x6e, 0x74, 0x20, 0x3e, 0x3d, 0x20
        /*0010*/ 	.byte	0x31, 0x00
	.type		$str$23,@object
	.size		$str$23,(__unnamed_1 - $str$23)
$str$23:
        /*0012*/ 	.byte	0x2f, 0x74, 0x6d, 0x70, 0x2f, 0x63, 0x75, 0x74, 0x6c, 0x61, 0x73, 0x73, 0x5f, 0x73, 0x77, 0x65
        /*0022*/ 	.byte	0x65, 0x70, 0x5f, 0x73, 0x72, 0x63, 0x2f, 0x69, 0x6e, 0x63, 0x6c, 0x75, 0x64, 0x65, 0x2f, 0x63
        /*0032*/ 	.byte	0x75, 0x74, 0x6c, 0x61, 0x73, 0x73, 0x2f, 0x67, 0x65, 0x6d, 0x6d, 0x2f, 0x63, 0x6f, 0x6c, 0x6c
        /*0042*/ 	.byte	0x65, 0x63, 0x74, 0x69, 0x76, 0x65, 0x2f, 0x73, 0x6d, 0x39, 0x30, 0x5f, 0x6d, 0x6d, 0x61, 0x5f
        /*0052*/ 	.byte	0x74, 0x6d, 0x61, 0x5f, 0x67, 0x6d, 0x6d, 0x61, 0x5f, 0x73, 0x73, 0x5f, 0x77, 0x61, 0x72, 0x70
        /*0062*/ 	.byte	0x73, 0x70, 0x65, 0x63, 0x69, 0x61, 0x6c, 0x69, 0x7a, 0x65, 0x64, 0x2e, 0x68, 0x70, 0x70, 0x00
	.type		__unnamed_1,@object
	.size		__unnamed_1,(.L_0 - __unnamed_1)
__unnamed_1:
        /*0072*/ 	.byte	0x76, 0x6f, 0x69, 0x64, 0x20, 0x63, 0x75, 0x74, 0x6c, 0x61, 0x73, 0x73, 0x3a, 0x3a, 0x67, 0x65
        /* <DEDUP_REMOVED lines=180> */
        /*0bc2*/ 	.byte	0x69, 0x74, 0x79, 0x5d, 0x00
.L_0:


//--------------------- .nv.shared._ZN7cutlass13device_kernelINS_4gemm6kernel13GemmUniversalIN4cute5tupleIJiiiiEEENS1_10collective13CollectiveMmaINS1_34MainloopSm90TmaGmmaWarpSpecializedILi9ENS5_IJNS4_1CILi2EEENSA_ILi1EEESC_EEENS1_35KernelTmaWarpSpecializedCooperativeEEENS5_IJNSA_ILi128EEENSA_ILi240EEENSA_ILi32EEEEEENS_6half_tENS5_IJlSC_lEEESK_SL_NS4_8TiledMMAINS4_8MMA_AtomIJNS4_4SM904GMMA25MMA_64x16x16_F32F16F16_SSILNSP_5MajorE0ELSR_0ELNSP_7ScaleInE1ELSS_1EEEEEENS4_6LayoutISD_NS5_IJSC_NSA_ILi0EEESW_EEEEENS5_IJNS4_10UnderscoreESZ_SZ_EEEEENS4_13SM90_TMA_LOADENS4_14ComposedLayoutINS4_7SwizzleILi2ELi4ELi3EEENS4_18smem_ptr_flag_bitsILi16EEENSV_INS5_IJNSA_ILi8EEESI_EEENS5_IJSI_SC_EEEEEEEvNS4_8identityENS4_23SM90_TMA_LOAD_MULTICASTES1C_vS1D_EENS_8epilogue10collective6detail29Sm90TmaWarpSpecializedAdapterINS1H_15DefaultEpilogueISK_SL_SL_NS1G_6thread17LinearCombinationISK_Li1EffLNS1L_9ScaleType4KindE0ELNS_15FloatRoundStyleE2ESK_EENS1_15EpilogueDefaultEEEEEvvEEEEvNT_6ParamsE --------------------------
	.section	.nv.shared._ZN7cutlass13device_kernelINS_4gemm6kernel13GemmUniversalIN4cute5tupleIJiiiiEEENS1_10collective13CollectiveMmaINS1_34MainloopSm90TmaGmmaWarpSpecializedILi9ENS5_IJNS4_1CILi2EEENSA_ILi1EEESC_EEENS1_35KernelTmaWarpSpecializedCooperativeEEENS5_IJNSA_ILi128EEENSA_ILi240EEENSA_ILi32EEEEEENS_6half_tENS5_IJlSC_lEEESK_SL_NS4_8TiledMMAINS4_8MMA_AtomIJNS4_4SM904GMMA25MMA_64x16x16_F32F16F16_SSILNSP_5MajorE0ELSR_0ELNSP_7ScaleInE1ELSS_1EEEEEENS4_6LayoutISD_NS5_IJSC_NSA_ILi0EEESW_EEEEENS5_IJNS4_10UnderscoreESZ_SZ_EEEEENS4_13SM90_TMA_LOADENS4_14ComposedLayoutINS4_7SwizzleILi2ELi4ELi3EEENS4_18smem_ptr_flag_bitsILi16EEENSV_INS5_IJNSA_ILi8EEESI_EEENS5_IJSI_SC_EEEEEEEvNS4_8identityENS4_23SM90_TMA_LOAD_MULTICASTES1C_vS1D_EENS_8epilogue10collective6detail29Sm90TmaWarpSpecializedAdapterINS1H_15DefaultEpilogueISK_SL_SL_NS1G_6thread17LinearCombinationISK_Li1EffLNS1L_9ScaleType4KindE0ELNS_15FloatRoundStyleE2ESK_EENS1_15EpilogueDefaultEEEEEvvEEEEvNT_6ParamsE,"aw",@nobits
	.sectionflags	@""
	.align	16
	.zero		1024


//--------------------- .nv.shared.reserved.0     --------------------------
	.section	.nv.shared.reserved.0,"aw",@nobits
	.weak		__nv_reservedSMEM_offset_0_alias
	.size		__nv_reservedSMEM_offset_0_alias, 0, 0
	.other		__nv_reservedSMEM_offset_0_alias,@"STO_CUDA_RESERVED_SHARED STV_DEFAULT"
__nv_reservedSMEM_offset_0_alias:
	.zero		0


//--------------------- .nv.global                --------------------------
	.section	.nv.global,"aw",@nobits
.nv.global:
	.type		_ZN40_INTERNAL_d1f2d0c3_4_k_cu_c4896683_109134cute1_E,@object
	.size		_ZN40_INTERNAL_d1f2d0c3_4_k_cu_c4896683_109134cute1_E,(_ZN40_INTERNAL_d1f2d0c3_4_k_cu_c4896683_109134cuda3std3__45__cpo6cbeginE - _ZN40_INTERNAL_d1f2d0c3_4_k_cu_c4896683_109134cute1_E)
_ZN40_INTERNAL_d1f2d0c3_4_k_cu_c4896683_109134cute1_E:
	.zero		1
	.type		_ZN40_INTERNAL_d1f2d0c3_4_k_cu_c4896683_109134cuda3std3__45__cpo6cbeginE,@object
	.size		_ZN40_INTERNAL_d1f2d0c3_4_k_cu_c4896683_109134cuda3std3__45__cpo6cbeginE,(_ZN40_INTERNAL_d1f2d0c3_4_k_cu_c4896683_109134cuda3std3__48in_placeE - _ZN40_INTERNAL_d1f2d0c3_4_k_cu_c4896683_109134cuda3std3__45__cpo6cbeginE)
_ZN40_INTERNAL_d1f2d0c3_4_k_cu_c4896683_109134cuda3std3__45__cpo6cbeginE:
	.zero		1
	.type		_ZN40_INTERNAL_d1f2d0c3_4_k_cu_c4896683_109134cuda3std3__48in_placeE,@object
	.size		_ZN40_INTERNAL_d1f2d0c3_4_k_cu_c4896683_109134cuda3std3__48in_placeE,(_ZN40_INTERNAL_d1f2d0c3_4_k_cu_c4896683_109134cuda3std6ranges3__45__cpo9iter_moveE - _ZN40_INTERNAL_d1f2d0c3_4_k_cu_c4896683_109134cuda3std3__48in_placeE)
_ZN40_INTERNAL_d1f2d0c3_4_k_cu_c4896683_109134cuda3std3__48in_placeE:
	.zero		1
	.type		_ZN40_INTERNAL_d1f2d0c3_4_k_cu_c4896683_109134cuda3std6ranges3__45__cpo9iter_moveE,@object
	.size		_ZN40_INTERNAL_d1f2d0c3_4_k_cu_c4896683_109134cuda3std6ranges3__45__cpo9iter_moveE,(_ZN40_INTERNAL_d1f2d0c3_4_k_cu_c4896683_109134cuda3std3__45__cpo5beginE - _ZN40_INTERNAL_d1f2d0c3_4_k_cu_c4896683_109134cuda3std6ranges3__45__cpo9iter_moveE)
_ZN40_INTERNAL_d1f2d0c3_4_k_cu_c4896683_109134cuda3std6ranges3__45__cpo9iter_moveE:
	.zero		1
	.type		_ZN40_INTERNAL_d1f2d0c3_4_k_cu_c4896683_109134cuda3std3__45__cpo5beginE,@object
	.size		_ZN40_INTERNAL_d1f2d0c3_4_k_cu_c4896683_109134cuda3std3__45__cpo5beginE,(_ZN40_INTERNAL_d1f2d0c3_4_k_cu_c4896683_109134cuda3std3__442_GLOBAL__N__d1f2d0c3_4_k_cu_c4896683_109136ignoreE - _ZN40_INTERNAL_d1f2d0c3_4_k_cu_c4896683_109134cuda3std3__45__cpo5beginE)
_ZN40_INTERNAL_d1f2d0c3_4_k_cu_c4896683_109134cuda3std3__45__cpo5beginE:
	.zero		1
	.type		_ZN40_INTERNAL_d1f2d0c3_4_k_cu_c4896683_109134cuda3std3__442_GLOBAL__N__d1f2d0c3_4_k_cu_c4896683_109136ignoreE,@object
	.size		_ZN40_INTERNAL_d1f2d0c3_4_k_cu_c4896683_109134cuda3std3__442_GLOBAL__N__d1f2d0c3_4_k_cu_c4896683_109136ignoreE,(_ZN40_INTERNAL_d1f2d0c3_4_k_cu_c4896683_109134cute7productE - _ZN40_INTERNAL_d1f2d0c3_4_k_cu_c4896683_109134cuda3std3__442_GLOBAL__N__d1f2d0c3_4_k_cu_c4896683_109136ignoreE)
_ZN40_INTERNAL_d1f2d0c3_4_k_cu_c4896683_109134cuda3std3__442_GLOBAL__N__d1f2d0c3_4_k_cu_c4896683_109136ignoreE:
	.zero		1
	.type		_ZN40_INTERNAL_d1f2d0c3_4_k_cu_c4896683_109134cute7productE,@object
	.size		_ZN40_INTERNAL_d1f2d0c3_4_k_cu_c4896683_109134cute7productE,(_ZN40_INTERNAL_d1f2d0c3_4_k_cu_c4896683_109134cuda3std3__45__cpo3endE - _ZN40_INTERNAL_d1f2d0c3_4_k_cu_c4896683_109134cute7productE)
_ZN40_INTERNAL_d1f2d0c3_4_k_cu_c4896683_109134cute7productE:
	.zero		1
	.type		_ZN40_INTERNAL_d1f2d0c3_4_k_cu_c4896683_109134cuda3std3__45__cpo3endE,@object
	.size		_ZN40_INTERNAL_d1f2d0c3_4_k_cu_c4896683_109134cuda3std3__45__cpo3endE,(_ZN40_INTERNAL_d1f2d0c3_4_k_cu_c4896683_109134cuda3std3__419piecewise_constructE - _ZN40_INTERNAL_d1f2d0c3_4_k_cu_c4896683_109134cuda3std3__45__cpo3endE)
_ZN40_INTERNAL_d1f2d0c3_4_k_cu_c4896683_109134cuda3std3__45__cpo3endE:
	.zero		1
	.type		_ZN40_INTERNAL_d1f2d0c3_4_k_cu_c4896683_109134cuda3std3__419piecewise_constructE,@object
	.size		_ZN40_INTERNAL_d1f2d0c3_4_k_cu_c4896683_109134cuda3std3__419piecewise_constructE,(_ZN40_INTERNAL_d1f2d0c3_4_k_cu_c4896683_109134cuda3std3__45__cpo4cendE - _ZN40_INTERNAL_d1f2d0c3_4_k_cu_c4896683_109134cuda3std3__419piecewise_constructE)
_ZN40_INTERNAL_d1f2d0c3_4_k_cu_c4896683_109134cuda3std3__419piecewise_constructE:
	.zero		1
	.type		_ZN40_INTERNAL_d1f2d0c3_4_k_cu_c4896683_109134cuda3std3__45__cpo4cendE,@object
	.size		_ZN40_INTERNAL_d1f2d0c3_4_k_cu_c4896683_109134cuda3std3__45__cpo4cendE,(_ZN40_INTERNAL_d1f2d0c3_4_k_cu_c4896683_109134cuda3std6ranges3__45__cpo4swapE - _ZN40_INTERNAL_d1f2d0c3_4_k_cu_c4896683_109134cuda3std3__45__cpo4cendE)
_ZN40_INTERNAL_d1f2d0c3_4_k_cu_c4896683_109134cuda3std3__45__cpo4cendE:
	.zero		1
	.type		_ZN40_INTERNAL_d1f2d0c3_4_k_cu_c4896683_109134cuda3std6ranges3__45__cpo4swapE,@object
	.size		_ZN40_INTERNAL_d1f2d0c3_4_k_cu_c4896683_109134cuda3std6ranges3__45__cpo4swapE,(.L_8 - _ZN40_INTERNAL_d1f2d0c3_4_k_cu_c4896683_109134cuda3std6ranges3__45__cpo4swapE)
_ZN40_INTERNAL_d1f2d0c3_4_k_cu_c4896683_109134cuda3std6ranges3__45__cpo4swapE:
	.zero		1
.L_8:


//--------------------- .nv.constant0._ZN7cutlass13device_kernelINS_4gemm6kernel13GemmUniversalIN4cute5tupleIJiiiiEEENS1_10collective13CollectiveMmaINS1_34MainloopSm90TmaGmmaWarpSpecializedILi9ENS5_IJNS4_1CILi2EEENSA_ILi1EEESC_EEENS1_35KernelTmaWarpSpecializedCooperativeEEENS5_IJNSA_ILi128EEENSA_ILi240EEENSA_ILi32EEEEEENS_6half_tENS5_IJlSC_lEEESK_SL_NS4_8TiledMMAINS4_8MMA_AtomIJNS4_4SM904GMMA25MMA_64x16x16_F32F16F16_SSILNSP_5MajorE0ELSR_0ELNSP_7ScaleInE1ELSS_1EEEEEENS4_6LayoutISD_NS5_IJSC_NSA_ILi0EEESW_EEEEENS5_IJNS4_10UnderscoreESZ_SZ_EEEEENS4_13SM90_TMA_LOADENS4_14ComposedLayoutINS4_7SwizzleILi2ELi4ELi3EEENS4_18smem_ptr_flag_bitsILi16EEENSV_INS5_IJNSA_ILi8EEESI_EEENS5_IJSI_SC_EEEEEEEvNS4_8identityENS4_23SM90_TMA_LOAD_MULTICASTES1C_vS1D_EENS_8epilogue10collective6detail29Sm90TmaWarpSpecializedAdapterINS1H_15DefaultEpilogueISK_SL_SL_NS1G_6thread17LinearCombinationISK_Li1EffLNS1L_9ScaleType4KindE0ELNS_15FloatRoundStyleE2ESK_EENS1_15EpilogueDefaultEEEEEvvEEEEvNT_6ParamsE --------------------------
	.section	.nv.constant0._ZN7cutlass13device_kernelINS_4gemm6kernel13GemmUniversalIN4cute5tupleIJiiiiEEENS1_10collective13CollectiveMmaINS1_34MainloopSm90TmaGmmaWarpSpecializedILi9ENS5_IJNS4_1CILi2EEENSA_ILi1EEESC_EEENS1_35KernelTmaWarpSpecializedCooperativeEEENS5_IJNSA_ILi128EEENSA_ILi240EEENSA_ILi32EEEEEENS_6half_tENS5_IJlSC_lEEESK_SL_NS4_8TiledMMAINS4_8MMA_AtomIJNS4_4SM904GMMA25MMA_64x16x16_F32F16F16_SSILNSP_5MajorE0ELSR_0ELNSP_7ScaleInE1ELSS_1EEEEEENS4_6LayoutISD_NS5_IJSC_NSA_ILi0EEESW_EEEEENS5_IJNS4_10UnderscoreESZ_SZ_EEEEENS4_13SM90_TMA_LOADENS4_14ComposedLayoutINS4_7SwizzleILi2ELi4ELi3EEENS4_18smem_ptr_flag_bitsILi16EEENSV_INS5_IJNSA_ILi8EEESI_EEENS5_IJSI_SC_EEEEEEEvNS4_8identityENS4_23SM90_TMA_LOAD_MULTICASTES1C_vS1D_EENS_8epilogue10collective6detail29Sm90TmaWarpSpecializedAdapterINS1H_15DefaultEpilogueISK_SL_SL_NS1G_6thread17LinearCombinationISK_Li1EffLNS1L_9ScaleType4KindE0ELNS_15FloatRoundStyleE2ESK_EENS1_15EpilogueDefaultEEEEEvvEEEEvNT_6ParamsE,"a",@progbits
	.sectionflags	@""
	.align	4
.nv.constant0._ZN7cutlass13device_kernelINS_4gemm6kernel13GemmUniversalIN4cute5tupleIJiiiiEEENS1_10collective13CollectiveMmaINS1_34MainloopSm90TmaGmmaWarpSpecializedILi9ENS5_IJNS4_1CILi2EEENSA_ILi1EEESC_EEENS1_35KernelTmaWarpSpecializedCooperativeEEENS5_IJNSA_ILi128EEENSA_ILi240EEENSA_ILi32EEEEEENS_6half_tENS5_IJlSC_lEEESK_SL_NS4_8TiledMMAINS4_8MMA_AtomIJNS4_4SM904GMMA25MMA_64x16x16_F32F16F16_SSILNSP_5MajorE0ELSR_0ELNSP_7ScaleInE1ELSS_1EEEEEENS4_6LayoutISD_NS5_IJSC_NSA_ILi0EEESW_EEEEENS5_IJNS4_10UnderscoreESZ_SZ_EEEEENS4_13SM90_TMA_LOADENS4_14ComposedLayoutINS4_7SwizzleILi2ELi4ELi3EEENS4_18smem_ptr_flag_bitsILi16EEENSV_INS5_IJNSA_ILi8EEESI_EEENS5_IJSI_SC_EEEEEEEvNS4_8identityENS4_23SM90_TMA_LOAD_MULTICASTES1C_vS1D_EENS_8epilogue10collective6detail29Sm90TmaWarpSpecializedAdapterINS1H_15DefaultEpilogueISK_SL_SL_NS1G_6thread17LinearCombinationISK_Li1EffLNS1L_9ScaleType4KindE0ELNS_15FloatRoundStyleE2ESK_EENS1_15EpilogueDefaultEEEEEvvEEEEvNT_6ParamsE:
	.zero		1664


//--------------------- SYMBOLS --------------------------

	.type		.nv.reservedSmem.offset0,@object
	.size		.nv.reservedSmem.offset0,0x4
	.type		__assertfail,@function
